// auto-generated by cutlass_sweep.gemm — config: {"arch": "sm_90", "cluster_m": 1, "cluster_n": 1, "dtype": "e4m3", "dtype_b": "e5m2", "layout": "tt", "stages": 0, "tile_k": 128, "tile_m": 256, "tile_n": 64}
#include "cutlass/cutlass.h"
#include "cutlass/gemm/collective/collective_builder.hpp"
#include "cutlass/gemm/device/gemm_universal_adapter.h"
#include "cutlass/gemm/kernel/gemm_universal.hpp"
#include "cutlass/epilogue/collective/collective_builder.hpp"

using ElemA = cutlass::float_e4m3_t;
using ElemB = cutlass::float_e5m2_t;
using ElemCD = cutlass::float_e4m3_t;
using Acc  = float;
using TileShape    = cute::Shape<cute::_256, cute::_64, cute::_128>;
using ClusterShape = cute::Shape<cute::_1, cute::_1, cute::_1>;

using CollectiveEpilogue = typename cutlass::epilogue::collective::CollectiveBuilder<
    cutlass::arch::Sm90, cutlass::arch::OpClassTensorOp,
    TileShape, ClusterShape,
    cutlass::epilogue::collective::EpilogueTileAuto,
    Acc, Acc,
    ElemCD, cutlass::layout::RowMajor, 128 / cutlass::sizeof_bits<ElemCD>::value,
    ElemCD, cutlass::layout::RowMajor, 128 / cutlass::sizeof_bits<ElemCD>::value,
    cutlass::epilogue::collective::EpilogueScheduleAuto
  >::CollectiveOp;

using CollectiveMainloop = typename cutlass::gemm::collective::CollectiveBuilder<
    cutlass::arch::Sm90, cutlass::arch::OpClassTensorOp,
    ElemA, cutlass::layout::ColumnMajor, 128 / cutlass::sizeof_bits<ElemA>::value,
    ElemB, cutlass::layout::ColumnMajor, 128 / cutlass::sizeof_bits<ElemB>::value,
    Acc,
    TileShape, ClusterShape,
    cutlass::gemm::collective::StageCountAutoCarveout<static_cast<int>(sizeof(typename CollectiveEpilogue::SharedStorage))>,
    cutlass::gemm::collective::KernelScheduleAuto
  >::CollectiveOp;

using GemmKernel = cutlass::gemm::kernel::GemmUniversal<
    cute::Shape<int,int,int,int>,
    CollectiveMainloop,
    CollectiveEpilogue
>;
using Gemm = cutlass::gemm::device::GemmUniversalAdapter<GemmKernel>;

// Force the device kernel symbol into the cubin without needing a host main.
auto* _anchor = &cutlass::device_kernel<GemmKernel>;


// ===== COMPILED SASS (sm_90a) =====

	.target	sm_90a

	.elftype	@"ET_EXEC"


//--------------------- .note.nv.tkinfo           --------------------------
	.section	.note.nv.tkinfo,"",@"SHT_NOTE"
	.sectionflags	@"SHF_NOTE_NV_TKINFO"
	.tkinfo
        /*0018*/ 	.word	0x00000002
        /*0030*/ 	.string	""
        /*0030*/ 	.string	"ptxas"
        /*0030*/ 	.string	"Cuda compilation tools, release 13.0, V13.0.88"
        /*0030*/ 	.string	"Build cuda_13.0.r13.0/compiler.36424714_0"
        /*0030*/ 	.string	"-arch sm_90a -m 64 "



//--------------------- .note.nv.cuinfo           --------------------------
	.section	.note.nv.cuinfo,"",@"SHT_NOTE"
	.sectionflags	@"SHF_NOTE_NV_CUINFO"
        /*0018*/ 	.short	0x0002
        /*001a*/ 	.short	0x005a
        /*001c*/ 	.short	0x0082
	.zero		2


//--------------------- .nv.info                  --------------------------
	.section	.nv.info,"",@"SHT_CUDA_INFO"
	.align	4


	//----- nvinfo : EIATTR_REGCOUNT
	.align		4
        /*0000*/ 	.byte	0x04, 0x2f
        /*0002*/ 	.short	(.L_16 - .L_15)
	.align		4
.L_15:
        /*0004*/ 	.word	index@(_ZN7cutlass13device_kernelINS_4gemm6kernel13GemmUniversalIN4cute5tupleIJiiiiEEENS1_10collective13CollectiveMmaINS1_39MainloopSm90TmaGmmaRmemAWarpSpecializedILi5ENS5_IJNS4_1CILi1EEESB_SB_EEENS1_35KernelTmaWarpSpecializedCooperativeEEENS5_IJNSA_ILi256EEENSA_ILi64EEENSA_ILi128EEEEEENS_12float_e4m3_tENS5_IJSB_llEEENS_12float_e5m2_tENS5_IJlSB_lEEENS4_8TiledMMAINS4_8MMA_AtomIJNS4_4SM904GMMA30MMA_64x64x32_F32E4M3E5M2_RS_TNILNSQ_7ScaleInE1ELSS_1EEEEEENS4_6LayoutINS5_IJNSA_ILi2EEESB_SB_EEENS5_IJSB_NSA_ILi0EEESY_EEEEENS5_IJNS4_10UnderscoreES11_S11_EEEEENS4_13SM90_TMA_LOADENS4_14ComposedLayoutINS4_7SwizzleILi3ELi4ELi3EEENS4_18smem_ptr_flag_bitsILi8EEENSV_INS5_IJSH_NSA_ILi8EEEEEENS5_IJSB_SH_EEEEEEENS4_9Copy_AtomIJNS4_39AutoVectorizingCopyWithAssumedAlignmentILi128EEESJ_EEENS4_8identityES14_NS15_IS17_S19_NSV_INS5_IJS1A_SH_EEENS5_IJSH_SB_EEEEEEEvS1J_EENS_8epilogue10collective6detail29Sm90TmaWarpSpecializedAdapterINS1Q_15DefaultEpilogueISJ_SM_SM_NS1P_6thread17LinearCombinationISJ_Li1EffLNS1U_9ScaleType4KindE0ELNS_15FloatRoundStyleE2ESJ_EENS1_15EpilogueDefaultEEEEEvvEEEEvNT_6ParamsE)
        /*0008*/ 	.word	0x000000a8


	//----- nvinfo : EIATTR_FRAME_SIZE
	.align		4
.L_16:
        /*000c*/ 	.byte	0x04, 0x11
        /*000e*/ 	.short	(.L_18 - .L_17)
	.align		4
.L_17:
        /*0010*/ 	.word	index@(_ZN7cutlass13device_kernelINS_4gemm6kernel13GemmUniversalIN4cute5tupleIJiiiiEEENS1_10collective13CollectiveMmaINS1_39MainloopSm90TmaGmmaRmemAWarpSpecializedILi5ENS5_IJNS4_1CILi1EEESB_SB_EEENS1_35KernelTmaWarpSpecializedCooperativeEEENS5_IJNSA_ILi256EEENSA_ILi64EEENSA_ILi128EEEEEENS_12float_e4m3_tENS5_IJSB_llEEENS_12float_e5m2_tENS5_IJlSB_lEEENS4_8TiledMMAINS4_8MMA_AtomIJNS4_4SM904GMMA30MMA_64x64x32_F32E4M3E5M2_RS_TNILNSQ_7ScaleInE1ELSS_1EEEEEENS4_6LayoutINS5_IJNSA_ILi2EEESB_SB_EEENS5_IJSB_NSA_ILi0EEESY_EEEEENS5_IJNS4_10UnderscoreES11_S11_EEEEENS4_13SM90_TMA_LOADENS4_14ComposedLayoutINS4_7SwizzleILi3ELi4ELi3EEENS4_18smem_ptr_flag_bitsILi8EEENSV_INS5_IJSH_NSA_ILi8EEEEEENS5_IJSB_SH_EEEEEEENS4_9Copy_AtomIJNS4_39AutoVectorizingCopyWithAssumedAlignmentILi128EEESJ_EEENS4_8identityES14_NS15_IS17_S19_NSV_INS5_IJS1A_SH_EEENS5_IJSH_SB_EEEEEEEvS1J_EENS_8epilogue10collective6detail29Sm90TmaWarpSpecializedAdapterINS1Q_15DefaultEpilogueISJ_SM_SM_NS1P_6thread17LinearCombinationISJ_Li1EffLNS1U_9ScaleType4KindE0ELNS_15FloatRoundStyleE2ESJ_EENS1_15EpilogueDefaultEEEEEvvEEEEvNT_6ParamsE)
        /*0014*/ 	.word	0x00000000


	//----- nvinfo : EIATTR_MIN_STACK_SIZE
	.align		4
.L_18:
        /*0018*/ 	.byte	0x04, 0x12
        /*001a*/ 	.short	(.L_20 - .L_19)
	.align		4
.L_19:
        /*001c*/ 	.word	index@(_ZN7cutlass13device_kernelINS_4gemm6kernel13GemmUniversalIN4cute5tupleIJiiiiEEENS1_10collective13CollectiveMmaINS1_39MainloopSm90TmaGmmaRmemAWarpSpecializedILi5ENS5_IJNS4_1CILi1EEESB_SB_EEENS1_35KernelTmaWarpSpecializedCooperativeEEENS5_IJNSA_ILi256EEENSA_ILi64EEENSA_ILi128EEEEEENS_12float_e4m3_tENS5_IJSB_llEEENS_12float_e5m2_tENS5_IJlSB_lEEENS4_8TiledMMAINS4_8MMA_AtomIJNS4_4SM904GMMA30MMA_64x64x32_F32E4M3E5M2_RS_TNILNSQ_7ScaleInE1ELSS_1EEEEEENS4_6LayoutINS5_IJNSA_ILi2EEESB_SB_EEENS5_IJSB_NSA_ILi0EEESY_EEEEENS5_IJNS4_10UnderscoreES11_S11_EEEEENS4_13SM90_TMA_LOADENS4_14ComposedLayoutINS4_7SwizzleILi3ELi4ELi3EEENS4_18smem_ptr_flag_bitsILi8EEENSV_INS5_IJSH_NSA_ILi8EEEEEENS5_IJSB_SH_EEEEEEENS4_9Copy_AtomIJNS4_39AutoVectorizingCopyWithAssumedAlignmentILi128EEESJ_EEENS4_8identityES14_NS15_IS17_S19_NSV_INS5_IJS1A_SH_EEENS5_IJSH_SB_EEEEEEEvS1J_EENS_8epilogue10collective6detail29Sm90TmaWarpSpecializedAdapterINS1Q_15DefaultEpilogueISJ_SM_SM_NS1P_6thread17LinearCombinationISJ_Li1EffLNS1U_9ScaleType4KindE0ELNS_15FloatRoundStyleE2ESJ_EENS1_15EpilogueDefaultEEEEEvvEEEEvNT_6ParamsE)
        /*0020*/ 	.word	0x00000000
.L_20:


//--------------------- .nv.compat                --------------------------
	.section	.nv.compat,"",@"SHT_CUDA_COMPAT_INFO"
	.align	4
        /*0000*/ 	.byte	0x02, 0x09, 0x01, 0x00, 0x02, 0x02, 0x04, 0x00, 0x02, 0x05, 0x05, 0x00, 0x03, 0x07, 0x01, 0x01
        /*0010*/ 	.byte	0x02, 0x03, 0x01, 0x00, 0x02, 0x06, 0x01, 0x00, 0x04, 0x0b, 0x08, 0x00, 0x00, 0x00, 0x00, 0x00
        /*0020*/ 	.byte	0x00, 0x00, 0x00, 0x00


//--------------------- .nv.info._ZN7cutlass13device_kernelINS_4gemm6kernel13GemmUniversalIN4cute5tupleIJiiiiEEENS1_10collective13CollectiveMmaINS1_39MainloopSm90TmaGmmaRmemAWarpSpecializedILi5ENS5_IJNS4_1CILi1EEESB_SB_EEENS1_35KernelTmaWarpSpecializedCooperativeEEENS5_IJNSA_ILi256EEENSA_ILi64EEENSA_ILi128EEEEEENS_12float_e4m3_tENS5_IJSB_llEEENS_12float_e5m2_tENS5_IJlSB_lEEENS4_8TiledMMAINS4_8MMA_AtomIJNS4_4SM904GMMA30MMA_64x64x32_F32E4M3E5M2_RS_TNILNSQ_7ScaleInE1ELSS_1EEEEEENS4_6LayoutINS5_IJNSA_ILi2EEESB_SB_EEENS5_IJSB_NSA_ILi0EEESY_EEEEENS5_IJNS4_10UnderscoreES11_S11_EEEEENS4_13SM90_TMA_LOADENS4_14ComposedLayoutINS4_7SwizzleILi3ELi4ELi3EEENS4_18smem_ptr_flag_bitsILi8EEENSV_INS5_IJSH_NSA_ILi8EEEEEENS5_IJSB_SH_EEEEEEENS4_9Copy_AtomIJNS4_39AutoVectorizingCopyWithAssumedAlignmentILi128EEESJ_EEENS4_8identityES14_NS15_IS17_S19_NSV_INS5_IJS1A_SH_EEENS5_IJSH_SB_EEEEEEEvS1J_EENS_8epilogue10collective6detail29Sm90TmaWarpSpecializedAdapterINS1Q_15DefaultEpilogueISJ_SM_SM_NS1P_6thread17LinearCombinationISJ_Li1EffLNS1U_9ScaleType4KindE0ELNS_15FloatRoundStyleE2ESJ_EENS1_15EpilogueDefaultEEEEEvvEEEEvNT_6ParamsE --------------------------
	.section	.nv.info._ZN7cutlass13device_kernelINS_4gemm6kernel13GemmUniversalIN4cute5tupleIJiiiiEEENS1_10collective13CollectiveMmaINS1_39MainloopSm90TmaGmmaRmemAWarpSpecializedILi5ENS5_IJNS4_1CILi1EEESB_SB_EEENS1_35KernelTmaWarpSpecializedCooperativeEEENS5_IJNSA_ILi256EEENSA_ILi64EEENSA_ILi128EEEEEENS_12float_e4m3_tENS5_IJSB_llEEENS_12float_e5m2_tENS5_IJlSB_lEEENS4_8TiledMMAINS4_8MMA_AtomIJNS4_4SM904GMMA30MMA_64x64x32_F32E4M3E5M2_RS_TNILNSQ_7ScaleInE1ELSS_1EEEEEENS4_6LayoutINS5_IJNSA_ILi2EEESB_SB_EEENS5_IJSB_NSA_ILi0EEESY_EEEEENS5_IJNS4_10UnderscoreES11_S11_EEEEENS4_13SM90_TMA_LOADENS4_14ComposedLayoutINS4_7SwizzleILi3ELi4ELi3EEENS4_18smem_ptr_flag_bitsILi8EEENSV_INS5_IJSH_NSA_ILi8EEEEEENS5_IJSB_SH_EEEEEEENS4_9Copy_AtomIJNS4_39AutoVectorizingCopyWithAssumedAlignmentILi128EEESJ_EEENS4_8identityES14_NS15_IS17_S19_NSV_INS5_IJS1A_SH_EEENS5_IJSH_SB_EEEEEEEvS1J_EENS_8epilogue10collective6detail29Sm90TmaWarpSpecializedAdapterINS1Q_15DefaultEpilogueISJ_SM_SM_NS1P_6thread17LinearCombinationISJ_Li1EffLNS1U_9ScaleType4KindE0ELNS_15FloatRoundStyleE2ESJ_EENS1_15EpilogueDefaultEEEEEvvEEEEvNT_6ParamsE,"",@"SHT_CUDA_INFO"
	.sectionflags	@""
	.align	4


	//----- nvinfo : EIATTR_CUDA_API_VERSION
	.align		4
        /*0000*/ 	.byte	0x04, 0x37
        /*0002*/ 	.short	(.L_22 - .L_21)
.L_21:
        /*0004*/ 	.word	0x00000082


	//----- nvinfo : EIATTR_KPARAM_INFO
	.align		4
.L_22:
        /*0008*/ 	.byte	0x04, 0x17
        /*000a*/ 	.short	(.L_24 - .L_23)
.L_23:
        /*000c*/ 	.word	0x00000000
        /*0010*/ 	.short	0x0000
        /*0012*/ 	.short	0x0070
        /*0014*/ 	.byte	0x00, 0xf0, 0x01, 0x10


	//----- nvinfo : EIATTR_SPARSE_MMA_MASK
	.align		4
.L_24:
        /*0018*/ 	.byte	0x03, 0x50
        /*001a*/ 	.short	0x0000


	//----- nvinfo : EIATTR_MAXREG_COUNT
	.align		4
        /*001c*/ 	.byte	0x03, 0x1b
        /*001e*/ 	.short	0x00a8


	//----- nvinfo : EIATTR_NUM_BARRIERS
	.align		4
        /*0020*/ 	.byte	0x02, 0x4c
        /*0022*/ 	.byte	0x01
	.zero		1


	//----- nvinfo : EIATTR_EXTERNS
	.align		4
        /*0024*/ 	.byte	0x04, 0x0f
        /*0026*/ 	.short	(.L_26 - .L_25)


	//   ....[0]....
	.align		4
.L_25:
        /*0028*/ 	.word	index@(__assertfail)


	//----- nvinfo : EIATTR_MERCURY_ISA_VERSION
	.align		4
.L_26:
        /*002c*/ 	.byte	0x03, 0x5f
        /*002e*/ 	.short	0x0101


	//----- nvinfo : EIATTR_INT_WARP_WIDE_INSTR_OFFSETS
	.align		4
        /*0030*/ 	.byte	0x04, 0x31
        /*0032*/ 	.short	(.L_28 - .L_27)


	//   ....[0]....
.L_27:
        /*0034*/ 	.word	0x000003d0


	//   ....[1]....
        /*0038*/ 	.word	0x00000400


	//   ....[2]....
        /*003c*/ 	.word	0x000004e0


	//----- nvinfo : EIATTR_COOP_GROUP_MASK_REGIDS
	.align		4
.L_28:
        /*0040*/ 	.byte	0x04, 0x29
        /*0042*/ 	.short	(.L_30 - .L_29)


	//   ....[0]....
.L_29:
        /*0044*/ 	.word	0xffffffff


	//   ....[1]....
        /*0048*/ 	.word	0xffffffff


	//   ....[2]....
        /*004c*/ 	.word	0xffffffff


	//   ....[3]....
        /*0050*/ 	.word	0xffffffff


	//   ....[4]....
        /*0054*/ 	.word	0x0500000f


	//----- nvinfo : EIATTR_COOP_GROUP_INSTR_OFFSETS
	.align		4
.L_30:
        /*0058*/ 	.byte	0x04, 0x28
        /*005a*/ 	.short	(.L_32 - .L_31)


	//   ....[0]....
.L_31:
        /*005c*/ 	.word	0x00000060


	//   ....[1]....
        /*0060*/ 	.word	0x00000070


	//   ....[2]....
        /*0064*/ 	.word	0x00000130


	//   ....[3]....
        /*0068*/ 	.word	0x000002e0


	//   ....[4]....
        /*006c*/ 	.word	0x0000ba20


	//----- nvinfo : EIATTR_REG_RECONFIG
	.align		4
.L_32:
        /*0070*/ 	.byte	0x01, 0x54
	.zero		2


	//----- nvinfo : EIATTR_SYSCALL_OFFSETS
	.align		4
        /*0074*/ 	.byte	0x04, 0x46
        /*0076*/ 	.short	(.L_34 - .L_33)


	//   ....[0]....
.L_33:
        /*0078*/ 	.word	0x00001090


	//   ....[1]....
        /*007c*/ 	.word	0x000011f0


	//   ....[2]....
        /*0080*/ 	.word	0x000012e0


	//   ....[3]....
        /*0084*/ 	.word	0x0000aa00


	//   ....[4]....
        /*0088*/ 	.word	0x0000ab30


	//----- nvinfo : EIATTR_MBARRIER_INSTR_OFFSETS
	.align		4
.L_34:
        /*008c*/ 	.byte	0x04, 0x39
        /*008e*/ 	.short	(.L_36 - .L_35)


	//   ....[0]....
.L_35:
        /*0090*/ 	.word	0x00000230
        /*0094*/ 	.word	0x000000ff
        /*0098*/ 	.word	0x00000000
        /*009c*/ 	.short	0x0100
        /*009e*/ 	.byte	0x08
	.zero		1


	//   ....[1]....
        /*00a0*/ 	.word	0x00000240
        /*00a4*/ 	.word	0x000000ff
        /*00a8*/ 	.word	0x00000028
        /*00ac*/ 	.short	0x0100
        /*00ae*/ 	.byte	0x08
	.zero		1


	//   ....[2]....
        /*00b0*/ 	.word	0x00000250
        /*00b4*/ 	.word	0x000000ff
        /*00b8*/ 	.word	0x00000008
        /*00bc*/ 	.short	0x0100
        /*00be*/ 	.byte	0x08
	.zero		1


	//   ....[3]....
        /*00c0*/ 	.word	0x00000260
        /*00c4*/ 	.word	0x000000ff
        /*00c8*/ 	.word	0x00000030
        /*00cc*/ 	.short	0x0100
        /*00ce*/ 	.byte	0x08
	.zero		1


	//   ....[4]....
        /*00d0*/ 	.word	0x00000270
        /*00d4*/ 	.word	0x000000ff
        /*00d8*/ 	.word	0x00000010
        /*00dc*/ 	.short	0x0100
        /*00de*/ 	.byte	0x08
	.zero		1


	//   ....[5]....
        /*00e0*/ 	.word	0x00000280
        /*00e4*/ 	.word	0x000000ff
        /*00e8*/ 	.word	0x00000038
        /*00ec*/ 	.short	0x0100
        /*00ee*/ 	.byte	0x08
	.zero		1


	//   ....[6]....
        /*00f0*/ 	.word	0x00000290
        /*00f4*/ 	.word	0x000000ff
        /*00f8*/ 	.word	0x00000018
        /*00fc*/ 	.short	0x0100
        /*00fe*/ 	.byte	0x08
	.zero		1


	//   ....[7]....
        /*0100*/ 	.word	0x000002a0
        /*0104*/ 	.word	0x000000ff
        /*0108*/ 	.word	0x00000040
        /*010c*/ 	.short	0x0100
        /*010e*/ 	.byte	0x08
	.zero		1


	//   ....[8]....
        /*0110*/ 	.word	0x000002b0
        /*0114*/ 	.word	0x000000ff
        /*0118*/ 	.word	0x00000020
        /*011c*/ 	.short	0x0100
        /*011e*/ 	.byte	0x08
	.zero		1


	//   ....[9]....
        /*0120*/ 	.word	0x000002c0
        /*0124*/ 	.word	0x000000ff
        /*0128*/ 	.word	0x00000048
        /*012c*/ 	.short	0x0100
        /*012e*/ 	.byte	0x08
	.zero		1


	//   ....[10]....
        /*0130*/ 	.word	0x00000550
        /*0134*/ 	.word	0x000000ff
        /*0138*/ 	.word	0x00000060
        /*013c*/ 	.short	0x0100
        /*013e*/ 	.byte	0x06
	.zero		1


	//   ....[11]....
        /*0140*/ 	.word	0x000005b0
        /*0144*/ 	.word	0x000000ff
        /*0148*/ 	.word	0x00000068
        /*014c*/ 	.short	0x0100
        /*014e*/ 	.byte	0x06
	.zero		1


	//   ....[12]....
        /*0150*/ 	.word	0x000013f0
        /*0154*/ 	.word	0x00000004
        /*0158*/ 	.word	0x00000000
        /*015c*/ 	.short	0x010a
        /*015e*/ 	.byte	0x3f
	.zero		1


	//   ....[13]....
        /*0160*/ 	.word	0x00001430
        /*0164*/ 	.word	0x00000004
        /*0168*/ 	.word	0x00000000
        /*016c*/ 	.short	0x010a
        /*016e*/ 	.byte	0x3f
	.zero		1


	//   ....[14]....
        /*0170*/ 	.word	0x00001630
        /*0174*/ 	.word	0x00000007
        /*0178*/ 	.word	0x00000000
        /*017c*/ 	.short	0x010a
        /*017e*/ 	.byte	0x3f
	.zero		1


	//   ....[15]....
        /*0180*/ 	.word	0x000027b0
        /*0184*/ 	.word	0x00000007
        /*0188*/ 	.word	0x00000000
        /*018c*/ 	.short	0x010a
        /*018e*/ 	.byte	0x3f
	.zero		1


	//   ....[16]....
        /*0190*/ 	.word	0x00002d50
        /*0194*/ 	.word	0x0000000a
        /*0198*/ 	.word	0x00000000
        /*019c*/ 	.short	0x010a
        /*019e*/ 	.byte	0x3f
	.zero		1


	//   ....[17]....
        /*01a0*/ 	.word	0x000035d0
        /*01a4*/ 	.word	0x0000000d
        /*01a8*/ 	.word	0x00000000
        /*01ac*/ 	.short	0x0101
        /*01ae*/ 	.byte	0x3f
	.zero		1


	//   ....[18]....
        /*01b0*/ 	.word	0x00003ab0
        /*01b4*/ 	.word	0x0000000a
        /*01b8*/ 	.word	0x00000000
        /*01bc*/ 	.short	0x010a
        /*01be*/ 	.byte	0x3f
	.zero		1


	//   ....[19]....
        /*01c0*/ 	.word	0x00004890
        /*01c4*/ 	.word	0x00000007
        /*01c8*/ 	.word	0x00000000
        /*01cc*/ 	.short	0x0101
        /*01ce*/ 	.byte	0x3f
	.zero		1


	//   ....[20]....
        /*01d0*/ 	.word	0x00004e80
        /*01d4*/ 	.word	0x00000000
        /*01d8*/ 	.word	0x00000000
        /*01dc*/ 	.short	0x0101
        /*01de*/ 	.byte	0x3f
	.zero		1


	//   ....[21]....
        /*01e0*/ 	.word	0x0000ac10
        /*01e4*/ 	.word	0x00000007
        /*01e8*/ 	.word	0x00000028
        /*01ec*/ 	.short	0x010a
        /*01ee*/ 	.byte	0x3f
	.zero		1


	//   ....[22]....
        /*01f0*/ 	.word	0x0000b030
        /*01f4*/ 	.word	0x00000000
        /*01f8*/ 	.word	0x00000068
        /*01fc*/ 	.short	0x0101
        /*01fe*/ 	.byte	0x3f
	.zero		1


	//   ....[23]....
        /*0200*/ 	.word	0x0000b750
        /*0204*/ 	.word	0x00000005
        /*0208*/ 	.word	0x00000000
        /*020c*/ 	.short	0x010a
        /*020e*/ 	.byte	0x3f
	.zero		1


	//   ....[24]....
        /*0210*/ 	.word	0x0000b7d0
        /*0214*/ 	.word	0x00000007
        /*0218*/ 	.word	0x00000000
        /*021c*/ 	.short	0x010a
        /*021e*/ 	.byte	0x3f
	.zero		1


	//   ....[25]....
        /*0220*/ 	.word	0x0000b860
        /*0224*/ 	.word	0x00000006
        /*0228*/ 	.word	0x00000000
        /*022c*/ 	.short	0x010a
        /*022e*/ 	.byte	0x3f
	.zero		1


	//   ....[26]....
        /*0230*/ 	.word	0x0000b8f0
        /*0234*/ 	.word	0x00000007
        /*0238*/ 	.word	0x00000000
        /*023c*/ 	.short	0x010a
        /*023e*/ 	.byte	0x3f
	.zero		1


	//   ....[27]....
        /*0240*/ 	.word	0x0000b980
        /*0244*/ 	.word	0x00000003
        /*0248*/ 	.word	0x00000000
        /*024c*/ 	.short	0x010a
        /*024e*/ 	.byte	0x3f
	.zero		1


	//   ....[28]....
        /*0250*/ 	.word	0x0000ba50
        /*0254*/ 	.word	0x00000004
        /*0258*/ 	.word	0x00000000
        /*025c*/ 	.short	0x010a
        /*025e*/ 	.byte	0x3f
	.zero		1


	//   ....[29]....
        /*0260*/ 	.word	0x0000baa0
        /*0264*/ 	.word	0x00000007
        /*0268*/ 	.word	0x00000000
        /*026c*/ 	.short	0x010a
        /*026e*/ 	.byte	0x3f
	.zero		1


	//   ....[30]....
        /*0270*/ 	.word	0x0000baf0
        /*0274*/ 	.word	0x0000000a
        /*0278*/ 	.word	0x00000000
        /*027c*/ 	.short	0x010a
        /*027e*/ 	.byte	0x3f
	.zero		1


	//   ....[31]....
        /*0280*/ 	.word	0x0000bbc0
        /*0284*/ 	.word	0x00000007
        /*0288*/ 	.word	0x00000028
        /*028c*/ 	.short	0x010a
        /*028e*/ 	.byte	0x3f
	.zero		1


	//   ....[32]....
        /*0290*/ 	.word	0x0000bc90
        /*0294*/ 	.word	0x00000005
        /*0298*/ 	.word	0x00000000
        /*029c*/ 	.short	0x010a
        /*029e*/ 	.byte	0x3f
	.zero		1


	//   ....[33]....
        /*02a0*/ 	.word	0x0000bce0
        /*02a4*/ 	.word	0x00000007
        /*02a8*/ 	.word	0x00000000
        /*02ac*/ 	.short	0x010a
        /*02ae*/ 	.byte	0x3f
	.zero		1


	//   ....[34]....
        /*02b0*/ 	.word	0x0000bd30
        /*02b4*/ 	.word	0x00000006
        /*02b8*/ 	.word	0x00000000
        /*02bc*/ 	.short	0x010a
        /*02be*/ 	.byte	0x3f
	.zero		1


	//   ....[35]....
        /*02c0*/ 	.word	0x0000bd80
        /*02c4*/ 	.word	0x00000007
        /*02c8*/ 	.word	0x00000000
        /*02cc*/ 	.short	0x010a
        /*02ce*/ 	.byte	0x3f
	.zero		1


	//----- nvinfo : EIATTR_NUM_MBARRIERS
	.align		4
.L_36:
        /*02d0*/ 	.byte	0x03, 0x38
        /*02d2*/ 	.short	0x000c


	//----- nvinfo : EIATTR_EXIT_INSTR_OFFSETS
	.align		4
        /*02d4*/ 	.byte	0x04, 0x1c
        /*02d6*/ 	.short	(.L_38 - .L_37)


	//   ....[0]....
.L_37:
        /*02d8*/ 	.word	0x00000600


	//   ....[1]....
        /*02dc*/ 	.word	0x00000ec0


	//   ....[2]....
        /*02e0*/ 	.word	0x00009ff0


	//   ....[3]....
        /*02e4*/ 	.word	0x0000a610


	//   ....[4]....
        /*02e8*/ 	.word	0x0000b9d0


	//----- nvinfo : EIATTR_MAX_THREADS
	.align		4
.L_38:
        /*02ec*/ 	.byte	0x04, 0x05
        /*02ee*/ 	.short	(.L_40 - .L_39)
.L_39:
        /*02f0*/ 	.word	0x00000180
        /*02f4*/ 	.word	0x00000001
        /*02f8*/ 	.word	0x00000001


	//----- nvinfo : EIATTR_CRS_STACK_SIZE
	.align		4
.L_40:
        /*02fc*/ 	.byte	0x04, 0x1e
        /*02fe*/ 	.short	(.L_42 - .L_41)
.L_41:
        /*0300*/ 	.word	0x00000000


	//----- nvinfo : EIATTR_CBANK_PARAM_SIZE
	.align		4
.L_42:
        /*0304*/ 	.byte	0x03, 0x19
        /*0306*/ 	.short	0x0470


	//----- nvinfo : EIATTR_PARAM_CBANK
	.align		4
        /*0308*/ 	.byte	0x04, 0x0a
        /*030a*/ 	.short	(.L_44 - .L_43)
	.align		4
.L_43:
        /*030c*/ 	.word	index@(.nv.constant0._ZN7cutlass13device_kernelINS_4gemm6kernel13GemmUniversalIN4cute5tupleIJiiiiEEENS1_10collective13CollectiveMmaINS1_39MainloopSm90TmaGmmaRmemAWarpSpecializedILi5ENS5_IJNS4_1CILi1EEESB_SB_EEENS1_35KernelTmaWarpSpecializedCooperativeEEENS5_IJNSA_ILi256EEENSA_ILi64EEENSA_ILi128EEEEEENS_12float_e4m3_tENS5_IJSB_llEEENS_12float_e5m2_tENS5_IJlSB_lEEENS4_8TiledMMAINS4_8MMA_AtomIJNS4_4SM904GMMA30MMA_64x64x32_F32E4M3E5M2_RS_TNILNSQ_7ScaleInE1ELSS_1EEEEEENS4_6LayoutINS5_IJNSA_ILi2EEESB_SB_EEENS5_IJSB_NSA_ILi0EEESY_EEEEENS5_IJNS4_10UnderscoreES11_S11_EEEEENS4_13SM90_TMA_LOADENS4_14ComposedLayoutINS4_7SwizzleILi3ELi4ELi3EEENS4_18smem_ptr_flag_bitsILi8EEENSV_INS5_IJSH_NSA_ILi8EEEEEENS5_IJSB_SH_EEEEEEENS4_9Copy_AtomIJNS4_39AutoVectorizingCopyWithAssumedAlignmentILi128EEESJ_EEENS4_8identityES14_NS15_IS17_S19_NSV_INS5_IJS1A_SH_EEENS5_IJSH_SB_EEEEEEEvS1J_EENS_8epilogue10collective6detail29Sm90TmaWarpSpecializedAdapterINS1Q_15DefaultEpilogueISJ_SM_SM_NS1P_6thread17LinearCombinationISJ_Li1EffLNS1U_9ScaleType4KindE0ELNS_15FloatRoundStyleE2ESJ_EENS1_15EpilogueDefaultEEEEEvvEEEEvNT_6ParamsE)
        /*0310*/ 	.short	0x0210
        /*0312*/ 	.short	0x0470


	//----- nvinfo : EIATTR_SW_WAR
	.align		4
.L_44:
        /*0314*/ 	.byte	0x04, 0x36
        /*0316*/ 	.short	(.L_46 - .L_45)
.L_45:
        /*0318*/ 	.word	0x00000008
.L_46:


//--------------------- .nv.callgraph             --------------------------
	.section	.nv.callgraph,"",@"SHT_CUDA_CALLGRAPH"
	.align	4
	.sectionentsize	8
	.align		4
        /*0000*/ 	.word	0x00000000
	.align		4
        /*0004*/ 	.word	0xffffffff
	.align		4
        /*0008*/ 	.word	index@(_ZN7cutlass13device_kernelINS_4gemm6kernel13GemmUniversalIN4cute5tupleIJiiiiEEENS1_10collective13CollectiveMmaINS1_39MainloopSm90TmaGmmaRmemAWarpSpecializedILi5ENS5_IJNS4_1CILi1EEESB_SB_EEENS1_35KernelTmaWarpSpecializedCooperativeEEENS5_IJNSA_ILi256EEENSA_ILi64EEENSA_ILi128EEEEEENS_12float_e4m3_tENS5_IJSB_llEEENS_12float_e5m2_tENS5_IJlSB_lEEENS4_8TiledMMAINS4_8MMA_AtomIJNS4_4SM904GMMA30MMA_64x64x32_F32E4M3E5M2_RS_TNILNSQ_7ScaleInE1ELSS_1EEEEEENS4_6LayoutINS5_IJNSA_ILi2EEESB_SB_EEENS5_IJSB_NSA_ILi0EEESY_EEEEENS5_IJNS4_10UnderscoreES11_S11_EEEEENS4_13SM90_TMA_LOADENS4_14ComposedLayoutINS4_7SwizzleILi3ELi4ELi3EEENS4_18smem_ptr_flag_bitsILi8EEENSV_INS5_IJSH_NSA_ILi8EEEEEENS5_IJSB_SH_EEEEEEENS4_9Copy_AtomIJNS4_39AutoVectorizingCopyWithAssumedAlignmentILi128EEESJ_EEENS4_8identityES14_NS15_IS17_S19_NSV_INS5_IJS1A_SH_EEENS5_IJSH_SB_EEEEEEEvS1J_EENS_8epilogue10collective6detail29Sm90TmaWarpSpecializedAdapterINS1Q_15DefaultEpilogueISJ_SM_SM_NS1P_6thread17LinearCombinationISJ_Li1EffLNS1U_9ScaleType4KindE0ELNS_15FloatRoundStyleE2ESJ_EENS1_15EpilogueDefaultEEEEEvvEEEEvNT_6ParamsE)
	.align		4
        /*000c*/ 	.word	index@(__assertfail)
	.align		4
        /*0010*/ 	.word	0x00000000
	.align		4
        /*0014*/ 	.word	0xfffffffe
	.align		4
        /*0018*/ 	.word	0x00000000
	.align		4
        /*001c*/ 	.word	0xfffffffd
	.align		4
        /*0020*/ 	.word	0x00000000
	.align		4
        /*0024*/ 	.word	0xfffffffc


//--------------------- .nv.constant4             --------------------------
	.section	.nv.constant4,"a",@progbits
	.align	8
	.align		8
.nv.constant4:
        /*0000*/ 	.dword	__assertfail
	.align		8
        /*0008*/ 	.dword	__unnamed_1
	.align		8
        /*0010*/ 	.dword	__unnamed_2
	.align		8
        /*0018*/ 	.dword	_ZN40_INTERNAL_79f6b0ce_4_k_cu_e2d4d6ca_314504cuda3std3__45__cpo5beginE
	.align		8
        /*0020*/ 	.dword	_ZN40_INTERNAL_79f6b0ce_4_k_cu_e2d4d6ca_314504cuda3std3__45__cpo3endE
	.align		8
        /*0028*/ 	.dword	_ZN40_INTERNAL_79f6b0ce_4_k_cu_e2d4d6ca_314504cuda3std3__45__cpo6cbeginE
	.align		8
        /*0030*/ 	.dword	_ZN40_INTERNAL_79f6b0ce_4_k_cu_e2d4d6ca_314504cuda3std3__45__cpo4cendE
	.align		8
        /*0038*/ 	.dword	_ZN40_INTERNAL_79f6b0ce_4_k_cu_e2d4d6ca_314504cuda3std3__442_GLOBAL__N__79f6b0ce_4_k_cu_e2d4d6ca_314506ignoreE
	.align		8
        /*0040*/ 	.dword	_ZN40_INTERNAL_79f6b0ce_4_k_cu_e2d4d6ca_314504cuda3std3__419piecewise_constructE
	.align		8
        /*0048*/ 	.dword	_ZN40_INTERNAL_79f6b0ce_4_k_cu_e2d4d6ca_314504cuda3std3__48in_placeE
	.align		8
        /*0050*/ 	.dword	_ZN40_INTERNAL_79f6b0ce_4_k_cu_e2d4d6ca_314504cuda3std6ranges3__45__cpo4swapE
	.align		8
        /*0058*/ 	.dword	_ZN40_INTERNAL_79f6b0ce_4_k_cu_e2d4d6ca_314504cuda3std6ranges3__45__cpo9iter_moveE
	.align		8
        /*0060*/ 	.dword	_ZN40_INTERNAL_79f6b0ce_4_k_cu_e2d4d6ca_314504cute7productE
	.align		8
        /*0068*/ 	.dword	_ZN40_INTERNAL_79f6b0ce_4_k_cu_e2d4d6ca_314504cute1_E
	.align		8
        /*0070*/ 	.dword	$str$24
	.align		8
        /*0078*/ 	.dword	$str$25


//--------------------- .text._ZN7cutlass13device_kernelINS_4gemm6kernel13GemmUniversalIN4cute5tupleIJiiiiEEENS1_10collective13CollectiveMmaINS1_39MainloopSm90TmaGmmaRmemAWarpSpecializedILi5ENS5_IJNS4_1CILi1EEESB_SB_EEENS1_35KernelTmaWarpSpecializedCooperativeEEENS5_IJNSA_ILi256EEENSA_ILi64EEENSA_ILi128EEEEEENS_12float_e4m3_tENS5_IJSB_llEEENS_12float_e5m2_tENS5_IJlSB_lEEENS4_8TiledMMAINS4_8MMA_AtomIJNS4_4SM904GMMA30MMA_64x64x32_F32E4M3E5M2_RS_TNILNSQ_7ScaleInE1ELSS_1EEEEEENS4_6LayoutINS5_IJNSA_ILi2EEESB_SB_EEENS5_IJSB_NSA_ILi0EEESY_EEEEENS5_IJNS4_10UnderscoreES11_S11_EEEEENS4_13SM90_TMA_LOADENS4_14ComposedLayoutINS4_7SwizzleILi3ELi4ELi3EEENS4_18smem_ptr_flag_bitsILi8EEENSV_INS5_IJSH_NSA_ILi8EEEEEENS5_IJSB_SH_EEEEEEENS4_9Copy_AtomIJNS4_39AutoVectorizingCopyWithAssumedAlignmentILi128EEESJ_EEENS4_8identityES14_NS15_IS17_S19_NSV_INS5_IJS1A_SH_EEENS5_IJSH_SB_EEEEEEEvS1J_EENS_8epilogue10collective6detail29Sm90TmaWarpSpecializedAdapterINS1Q_15DefaultEpilogueISJ_SM_SM_NS1P_6thread17LinearCombinationISJ_Li1EffLNS1U_9ScaleType4KindE0ELNS_15FloatRoundStyleE2ESJ_EENS1_15EpilogueDefaultEEEEEvvEEEEvNT_6ParamsE --------------------------
	.section	.text._ZN7cutlass13device_kernelINS_4gemm6kernel13GemmUniversalIN4cute5tupleIJiiiiEEENS1_10collective13CollectiveMmaINS1_39MainloopSm90TmaGmmaRmemAWarpSpecializedILi5ENS5_IJNS4_1CILi1EEESB_SB_EEENS1_35KernelTmaWarpSpecializedCooperativeEEENS5_IJNSA_ILi256EEENSA_ILi64EEENSA_ILi128EEEEEENS_12float_e4m3_tENS5_IJSB_llEEENS_12float_e5m2_tENS5_IJlSB_lEEENS4_8TiledMMAINS4_8MMA_AtomIJNS4_4SM904GMMA30MMA_64x64x32_F32E4M3E5M2_RS_TNILNSQ_7ScaleInE1ELSS_1EEEEEENS4_6LayoutINS5_IJNSA_ILi2EEESB_SB_EEENS5_IJSB_NSA_ILi0EEESY_EEEEENS5_IJNS4_10UnderscoreES11_S11_EEEEENS4_13SM90_TMA_LOADENS4_14ComposedLayoutINS4_7SwizzleILi3ELi4ELi3EEENS4_18smem_ptr_flag_bitsILi8EEENSV_INS5_IJSH_NSA_ILi8EEEEEENS5_IJSB_SH_EEEEEEENS4_9Copy_AtomIJNS4_39AutoVectorizingCopyWithAssumedAlignmentILi128EEESJ_EEENS4_8identityES14_NS15_IS17_S19_NSV_INS5_IJS1A_SH_EEENS5_IJSH_SB_EEEEEEEvS1J_EENS_8epilogue10collective6detail29Sm90TmaWarpSpecializedAdapterINS1Q_15DefaultEpilogueISJ_SM_SM_NS1P_6thread17LinearCombinationISJ_Li1EffLNS1U_9ScaleType4KindE0ELNS_15FloatRoundStyleE2ESJ_EENS1_15EpilogueDefaultEEEEEvvEEEEvNT_6ParamsE,"ax",@progbits
	.align	128
.text._ZN7cutlass13device_kernelINS_4gemm6kernel13GemmUniversalIN4cute5tupleIJiiiiEEENS1_10collective13CollectiveMmaINS1_39MainloopSm90TmaGmmaRmemAWarpSpecializedILi5ENS5_IJNS4_1CILi1EEESB_SB_EEENS1_35KernelTmaWarpSpecializedCooperativeEEENS5_IJNSA_ILi256EEENSA_ILi64EEENSA_ILi128EEEEEENS_12float_e4m3_tENS5_IJSB_llEEENS_12float_e5m2_tENS5_IJlSB_lEEENS4_8TiledMMAINS4_8MMA_AtomIJNS4_4SM904GMMA30MMA_64x64x32_F32E4M3E5M2_RS_TNILNSQ_7ScaleInE1ELSS_1EEEEEENS4_6LayoutINS5_IJNSA_ILi2EEESB_SB_EEENS5_IJSB_NSA_ILi0EEESY_EEEEENS5_IJNS4_10UnderscoreES11_S11_EEEEENS4_13SM90_TMA_LOADENS4_14ComposedLayoutINS4_7SwizzleILi3ELi4ELi3EEENS4_18smem_ptr_flag_bitsILi8EEENSV_INS5_IJSH_NSA_ILi8EEEEEENS5_IJSB_SH_EEEEEEENS4_9Copy_AtomIJNS4_39AutoVectorizingCopyWithAssumedAlignmentILi128EEESJ_EEENS4_8identityES14_NS15_IS17_S19_NSV_INS5_IJS1A_SH_EEENS5_IJSH_SB_EEEEEEEvS1J_EENS_8epilogue10collective6detail29Sm90TmaWarpSpecializedAdapterINS1Q_15DefaultEpilogueISJ_SM_SM_NS1P_6thread17LinearCombinationISJ_Li1EffLNS1U_9ScaleType4KindE0ELNS_15FloatRoundStyleE2ESJ_EENS1_15EpilogueDefaultEEEEEvvEEEEvNT_6ParamsE:
        .type           _ZN7cutlass13device_kernelINS_4gemm6kernel13GemmUniversalIN4cute5tupleIJiiiiEEENS1_10collective13CollectiveMmaINS1_39MainloopSm90TmaGmmaRmemAWarpSpecializedILi5ENS5_IJNS4_1CILi1EEESB_SB_EEENS1_35KernelTmaWarpSpecializedCooperativeEEENS5_IJNSA_ILi256EEENSA_ILi64EEENSA_ILi128EEEEEENS_12float_e4m3_tENS5_IJSB_llEEENS_12float_e5m2_tENS5_IJlSB_lEEENS4_8TiledMMAINS4_8MMA_AtomIJNS4_4SM904GMMA30MMA_64x64x32_F32E4M3E5M2_RS_TNILNSQ_7ScaleInE1ELSS_1EEEEEENS4_6LayoutINS5_IJNSA_ILi2EEESB_SB_EEENS5_IJSB_NSA_ILi0EEESY_EEEEENS5_IJNS4_10UnderscoreES11_S11_EEEEENS4_13SM90_TMA_LOADENS4_14ComposedLayoutINS4_7SwizzleILi3ELi4ELi3EEENS4_18smem_ptr_flag_bitsILi8EEENSV_INS5_IJSH_NSA_ILi8EEEEEENS5_IJSB_SH_EEEEEEENS4_9Copy_AtomIJNS4_39AutoVectorizingCopyWithAssumedAlignmentILi128EEESJ_EEENS4_8identityES14_NS15_IS17_S19_NSV_INS5_IJS1A_SH_EEENS5_IJSH_SB_EEEEEEEvS1J_EENS_8epilogue10collective6detail29Sm90TmaWarpSpecializedAdapterINS1Q_15DefaultEpilogueISJ_SM_SM_NS1P_6thread17LinearCombinationISJ_Li1EffLNS1U_9ScaleType4KindE0ELNS_15FloatRoundStyleE2ESJ_EENS1_15EpilogueDefaultEEEEEvvEEEEvNT_6ParamsE,@function
        .size           _ZN7cutlass13device_kernelINS_4gemm6kernel13GemmUniversalIN4cute5tupleIJiiiiEEENS1_10collective13CollectiveMmaINS1_39MainloopSm90TmaGmmaRmemAWarpSpecializedILi5ENS5_IJNS4_1CILi1EEESB_SB_EEENS1_35KernelTmaWarpSpecializedCooperativeEEENS5_IJNSA_ILi256EEENSA_ILi64EEENSA_ILi128EEEEEENS_12float_e4m3_tENS5_IJSB_llEEENS_12float_e5m2_tENS5_IJlSB_lEEENS4_8TiledMMAINS4_8MMA_AtomIJNS4_4SM904GMMA30MMA_64x64x32_F32E4M3E5M2_RS_TNILNSQ_7ScaleInE1ELSS_1EEEEEENS4_6LayoutINS5_IJNSA_ILi2EEESB_SB_EEENS5_IJSB_NSA_ILi0EEESY_EEEEENS5_IJNS4_10UnderscoreES11_S11_EEEEENS4_13SM90_TMA_LOADENS4_14ComposedLayoutINS4_7SwizzleILi3ELi4ELi3EEENS4_18smem_ptr_flag_bitsILi8EEENSV_INS5_IJSH_NSA_ILi8EEEEEENS5_IJSB_SH_EEEEEEENS4_9Copy_AtomIJNS4_39AutoVectorizingCopyWithAssumedAlignmentILi128EEESJ_EEENS4_8identityES14_NS15_IS17_S19_NSV_INS5_IJS1A_SH_EEENS5_IJSH_SB_EEEEEEEvS1J_EENS_8epilogue10collective6detail29Sm90TmaWarpSpecializedAdapterINS1Q_15DefaultEpilogueISJ_SM_SM_NS1P_6thread17LinearCombinationISJ_Li1EffLNS1U_9ScaleType4KindE0ELNS_15FloatRoundStyleE2ESJ_EENS1_15EpilogueDefaultEEEEEvvEEEEvNT_6ParamsE,(.L_x_215 - _ZN7cutlass13device_kernelINS_4gemm6kernel13GemmUniversalIN4cute5tupleIJiiiiEEENS1_10collective13CollectiveMmaINS1_39MainloopSm90TmaGmmaRmemAWarpSpecializedILi5ENS5_IJNS4_1CILi1EEESB_SB_EEENS1_35KernelTmaWarpSpecializedCooperativeEEENS5_IJNSA_ILi256EEENSA_ILi64EEENSA_ILi128EEEEEENS_12float_e4m3_tENS5_IJSB_llEEENS_12float_e5m2_tENS5_IJlSB_lEEENS4_8TiledMMAINS4_8MMA_AtomIJNS4_4SM904GMMA30MMA_64x64x32_F32E4M3E5M2_RS_TNILNSQ_7ScaleInE1ELSS_1EEEEEENS4_6LayoutINS5_IJNSA_ILi2EEESB_SB_EEENS5_IJSB_NSA_ILi0EEESY_EEEEENS5_IJNS4_10UnderscoreES11_S11_EEEEENS4_13SM90_TMA_LOADENS4_14ComposedLayoutINS4_7SwizzleILi3ELi4ELi3EEENS4_18smem_ptr_flag_bitsILi8EEENSV_INS5_IJSH_NSA_ILi8EEEEEENS5_IJSB_SH_EEEEEEENS4_9Copy_AtomIJNS4_39AutoVectorizingCopyWithAssumedAlignmentILi128EEESJ_EEENS4_8identityES14_NS15_IS17_S19_NSV_INS5_IJS1A_SH_EEENS5_IJSH_SB_EEEEEEEvS1J_EENS_8epilogue10collective6detail29Sm90TmaWarpSpecializedAdapterINS1Q_15DefaultEpilogueISJ_SM_SM_NS1P_6thread17LinearCombinationISJ_Li1EffLNS1U_9ScaleType4KindE0ELNS_15FloatRoundStyleE2ESJ_EENS1_15EpilogueDefaultEEEEEvvEEEEvNT_6ParamsE)
        .other          _ZN7cutlass13device_kernelINS_4gemm6kernel13GemmUniversalIN4cute5tupleIJiiiiEEENS1_10collective13CollectiveMmaINS1_39MainloopSm90TmaGmmaRmemAWarpSpecializedILi5ENS5_IJNS4_1CILi1EEESB_SB_EEENS1_35KernelTmaWarpSpecializedCooperativeEEENS5_IJNSA_ILi256EEENSA_ILi64EEENSA_ILi128EEEEEENS_12float_e4m3_tENS5_IJSB_llEEENS_12float_e5m2_tENS5_IJlSB_lEEENS4_8TiledMMAINS4_8MMA_AtomIJNS4_4SM904GMMA30MMA_64x64x32_F32E4M3E5M2_RS_TNILNSQ_7ScaleInE1ELSS_1EEEEEENS4_6LayoutINS5_IJNSA_ILi2EEESB_SB_EEENS5_IJSB_NSA_ILi0EEESY_EEEEENS5_IJNS4_10UnderscoreES11_S11_EEEEENS4_13SM90_TMA_LOADENS4_14ComposedLayoutINS4_7SwizzleILi3ELi4ELi3EEENS4_18smem_ptr_flag_bitsILi8EEENSV_INS5_IJSH_NSA_ILi8EEEEEENS5_IJSB_SH_EEEEEEENS4_9Copy_AtomIJNS4_39AutoVectorizingCopyWithAssumedAlignmentILi128EEESJ_EEENS4_8identityES14_NS15_IS17_S19_NSV_INS5_IJS1A_SH_EEENS5_IJSH_SB_EEEEEEEvS1J_EENS_8epilogue10collective6detail29Sm90TmaWarpSpecializedAdapterINS1Q_15DefaultEpilogueISJ_SM_SM_NS1P_6thread17LinearCombinationISJ_Li1EffLNS1U_9ScaleType4KindE0ELNS_15FloatRoundStyleE2ESJ_EENS1_15EpilogueDefaultEEEEEvvEEEEvNT_6ParamsE,@"STO_CUDA_ENTRY STV_DEFAULT"
_ZN7cutlass13device_kernelINS_4gemm6kernel13GemmUniversalIN4cute5tupleIJiiiiEEENS1_10collective13CollectiveMmaINS1_39MainloopSm90TmaGmmaRmemAWarpSpecializedILi5ENS5_IJNS4_1CILi1EEESB_SB_EEENS1_35KernelTmaWarpSpecializedCooperativeEEENS5_IJNSA_ILi256EEENSA_ILi64EEENSA_ILi128EEEEEENS_12float_e4m3_tENS5_IJSB_llEEENS_12float_e5m2_tENS5_IJlSB_lEEENS4_8TiledMMAINS4_8MMA_AtomIJNS4_4SM904GMMA30MMA_64x64x32_F32E4M3E5M2_RS_TNILNSQ_7ScaleInE1ELSS_1EEEEEENS4_6LayoutINS5_IJNSA_ILi2EEESB_SB_EEENS5_IJSB_NSA_ILi0EEESY_EEEEENS5_IJNS4_10UnderscoreES11_S11_EEEEENS4_13SM90_TMA_LOADENS4_14ComposedLayoutINS4_7SwizzleILi3ELi4ELi3EEENS4_18smem_ptr_flag_bitsILi8EEENSV_INS5_IJSH_NSA_ILi8EEEEEENS5_IJSB_SH_EEEEEEENS4_9Copy_AtomIJNS4_39AutoVectorizingCopyWithAssumedAlignmentILi128EEESJ_EEENS4_8identityES14_NS15_IS17_S19_NSV_INS5_IJS1A_SH_EEENS5_IJSH_SB_EEEEEEEvS1J_EENS_8epilogue10collective6detail29Sm90TmaWarpSpecializedAdapterINS1Q_15DefaultEpilogueISJ_SM_SM_NS1P_6thread17LinearCombinationISJ_Li1EffLNS1U_9ScaleType4KindE0ELNS_15FloatRoundStyleE2ESJ_EENS1_15EpilogueDefaultEEEEEvvEEEEvNT_6ParamsE:
[----:B------:R-:W0:Y:S01]  /*0000*/  LDC R1, c[0x0][0x28] ;  /* 0x00000a00ff017b82 */ /* 0x000e220000000800 */
[----:B------:R-:W1:Y:S01]  /*0010*/  S2R R18, SR_TID.X ;  /* 0x0000000000127919 */ /* 0x000e620000002100 */
[----:B------:R-:W-:Y:S01]  /*0020*/  ELECT P0, URZ, PT ;  /* 0x00000000003f782f */ /* 0x000fe20003800000 */
[----:B------:R-:W-:Y:S01]  /*0030*/  BSSY B0, `(.L_x_0) ;  /* 0x000000f000007945 */ /* 0x000fe20003800000 */
[--C-:B-1----:R-:W-:Y:S02]  /*0040*/  SHF.R.U32.HI R0, RZ, 0x5, R18.reuse ;  /* 0x00000005ff007819 */ /* 0x102fe40000011612 */
[----:B------:R-:W-:-:S03]  /*0050*/  SHF.R.U32.HI R2, RZ, 0x7, R18 ;  /* 0x00000007ff027819 */ /* 0x000fc60000011612 */
[----:B------:R-:W1:Y:S04]  /*0060*/  SHFL.IDX PT, R5, R0, RZ, 0x1f ;  /* 0x00001fff00057589 */ /* 0x000e6800000e0000 */
[----:B------:R2:W3:Y:S01]  /*0070*/  SHFL.IDX PT, R8, R2, RZ, 0x1f ;  /* 0x00001fff02087589 */ /* 0x0004e200000e0000 */
[----:B-1----:R-:W-:-:S13]  /*0080*/  ISETP.NE.OR P0, PT, R5, RZ, !P0 ;  /* 0x000000ff0500720c */ /* 0x002fda0004705670 */
[----:B0-23--:R-:W-:Y:S05]  /*0090*/  @P0 BRA `(.L_x_1) ;  /* 0x0000000000200947 */ /* 0x00dfea0003800000 */
[----:B------:R-:W-:Y:S02]  /*00a0*/  ULDC.64 UR4, c[0x0][0x198] ;  /* 0x0000660000047ab9 */ /* 0x000fe40000000a00 */
[----:B------:R-:W-:Y:S02]  /*00b0*/  UIADD3 UR6, UP0, UR4, 0xf0, URZ ;  /* 0x000000f004067890 */ /* 0x000fe4000ff1e03f */
[----:B------:R-:W-:Y:S02]  /*00c0*/  UIADD3 UR4, UP1, UR4, 0x1f0, URZ ;  /* 0x000001f004047890 */ /* 0x000fe4000ff3e03f */
[----:B------:R-:W-:Y:S02]  /*00d0*/  UIADD3.X UR7, URZ, UR5, URZ, UP0, !UPT ;  /* 0x000000053f077290 */ /* 0x000fe400087fe43f */
[----:B------:R-:W-:-:S07]  /*00e0*/  UIADD3.X UR5, URZ, UR5, URZ, UP1, !UPT ;  /* 0x000000053f057290 */ /* 0x000fce0008ffe43f */
[----:B------:R0:W-:Y:S02]  /*00f0*/  UTMACCTL.PF [UR6] ;  /* 0x00000000060079b9 */ /* 0x0001e40008040000 */
[----:B------:R0:W-:Y:S02]  /*0100*/  UTMACCTL.PF [UR4] ;  /* 0x00000000040079b9 */ /* 0x0001e40008040000 */
[----:B0-----:R-:W-:Y:S01]  /*0110*/  NOP ;  /* 0x0000000000007918 */ /* 0x001fe20000000000 */
.L_x_1:
[----:B------:R-:W-:Y:S05]  /*0120*/  BSYNC B0 ;  /* 0x0000000000007941 */ /* 0x000fea0003800000 */
.L_x_0:
[----:B------:R-:W0:Y:S02]  /*0130*/  SHFL.IDX PT, R2, R0, RZ, 0x1f ;  /* 0x00001fff00027589 */ /* 0x000e2400000e0000 */
[----:B0-----:R-:W-:-:S13]  /*0140*/  ISETP.NE.AND P0, PT, R2, RZ, PT ;  /* 0x000000ff0200720c */ /* 0x001fda0003f05270 */
[----:B------:R-:W-:Y:S05]  /*0150*/  @P0 BRA `(.L_x_2) ;  /* 0x0000000000600947 */ /* 0x000fea0003800000 */
[----:B------:R-:W0:Y:S01]  /*0160*/  S2UR UR8, SR_CgaCtaId ;  /* 0x00000000000879c3 */ /* 0x000e220000008800 */
[----:B------:R-:W-:Y:S01]  /*0170*/  UMOV UR4, 0x400 ;  /* 0x0000040000047882 */ /* 0x000fe20000000000 */
[----:B------:R-:W-:Y:S01]  /*0180*/  UMOV UR5, 0x1 ;  /* 0x0000000100057882 */ /* 0x000fe20000000000 */
[----:B------:R-:W-:Y:S01]  /*0190*/  UMOV UR6, 0x100 ;  /* 0x0000010000067882 */ /* 0x000fe20000000000 */
[----:B------:R-:W-:Y:S01]  /*01a0*/  ELECT P0, URZ, PT ;  /* 0x00000000003f782f */ /* 0x000fe20003800000 */
[----:B------:R-:W-:-:S04]  /*01b0*/  UIADD3 UR6, -UR6, 0x100000, URZ ;  /* 0x0010000006067890 */ /* 0x000fc8000fffe13f */
[----:B------:R-:W-:Y:S02]  /*01c0*/  USHF.L.U32 UR7, UR6, 0xb, URZ ;  /* 0x0000000b06077899 */ /* 0x000fe4000800063f */
[----:B------:R-:W-:Y:S02]  /*01d0*/  USHF.L.U32 UR6, UR6, 0x1, URZ ;  /* 0x0000000106067899 */ /* 0x000fe4000800063f */
[----:B0-----:R-:W-:Y:S02]  /*01e0*/  ULEA UR8, UR8, UR4, 0x18 ;  /* 0x0000000408087291 */ /* 0x001fe4000f8ec03f */
[----:B------:R-:W-:-:S04]  /*01f0*/  UIADD3 UR4, -UR5, 0x100000, URZ ;  /* 0x0010000005047890 */ /* 0x000fc8000fffe13f */
[----:B------:R-:W-:Y:S02]  /*0200*/  USHF.L.U32 UR5, UR4, 0xb, URZ ;  /* 0x0000000b04057899 */ /* 0x000fe4000800063f */
[----:B------:R-:W-:Y:S01]  /*0210*/  USHF.L.U32 UR4, UR4, 0x1, URZ ;  /* 0x0000000104047899 */ /* 0x000fe2000800063f */
[----:B------:R-:W0:Y:S11]  /*0220*/  FENCE.VIEW.ASYNC.S ;  /* 0x00000000000073c6 */ /* 0x000e360000000000 */
[----:B0-----:R0:W1:Y:S01]  /*0230*/  SYNCS.EXCH.64 URZ, [UR8], UR4 ;  /* 0x00000004083f75b2 */ /* 0x0010620008000100 */
[----:B------:R0:W2:Y:S01]  /*0240*/  SYNCS.EXCH.64 URZ, [UR8+0x28], UR6 ;  /* 0x00002806083f75b2 */ /* 0x0000a20008000100 */
[----:B------:R0:W3:Y:S01]  /*0250*/  SYNCS.EXCH.64 URZ, [UR8+0x8], UR4 ;  /* 0x00000804083f75b2 */ /* 0x0000e20008000100 */
[----:B------:R0:W4:Y:S01]  /*0260*/  SYNCS.EXCH.64 URZ, [UR8+0x30], UR6 ;  /* 0x00003006083f75b2 */ /* 0x0001220008000100 */
[----:B------:R0:W0:Y:S01]  /*0270*/  SYNCS.EXCH.64 URZ, [UR8+0x10], UR4 ;  /* 0x00001004083f75b2 */ /* 0x0000220008000100 */
[----:B------:R0:W0:Y:S01]  /*0280*/  SYNCS.EXCH.64 URZ, [UR8+0x38], UR6 ;  /* 0x00003806083f75b2 */ /* 0x0000220008000100 */
[----:B------:R0:W0:Y:S01]  /*0290*/  SYNCS.EXCH.64 URZ, [UR8+0x18], UR4 ;  /* 0x00001804083f75b2 */ /* 0x0000220008000100 */
[----:B------:R0:W0:Y:S01]  /*02a0*/  SYNCS.EXCH.64 URZ, [UR8+0x40], UR6 ;  /* 0x00004006083f75b2 */ /* 0x0000220008000100 */
[----:B------:R0:W0:Y:S01]  /*02b0*/  SYNCS.EXCH.64 URZ, [UR8+0x20], UR4 ;  /* 0x00002004083f75b2 */ /* 0x0000220008000100 */
[----:B------:R0:W0:Y:S01]  /*02c0*/  SYNCS.EXCH.64 URZ, [UR8+0x48], UR6 ;  /* 0x00004806083f75b2 */ /* 0x0000220008000100 */
[----:B------:R-:W-:Y:S01]  /*02d0*/  NOP ;  /* 0x0000000000007918 */ /* 0x000fe20000000000 */
.L_x_2:
[----:B------:R-:W5:Y:S01]  /*02e0*/  SHFL.IDX PT, R0, R0, RZ, 0x1f ;  /* 0x00001fff00007589 */ /* 0x000f6200000e0000 */
[----:B------:R-:W-:Y:S01]  /*02f0*/  ELECT P0, URZ, PT ;  /* 0x00000000003f782f */ /* 0x000fe20003800000 */
[----:B------:R-:W1:Y:S01]  /*0300*/  LDC R2, c[0x0][0x65c] ;  /* 0x00019700ff027b82 */ /* 0x000e620000000800 */
[----:B------:R-:W-:Y:S01]  /*0310*/  SHF.R.S32.HI R6, RZ, 0x1f, R5 ;  /* 0x0000001fff067819 */ /* 0x000fe20000011405 */
[----:B------:R-:W2:Y:S01]  /*0320*/  S2R R3, SR_CTAID.Y ;  /* 0x0000000000037919 */ /* 0x000ea20000002600 */
[----:B0-----:R-:W-:Y:S01]  /*0330*/  UMOV UR4, 0x20 ;  /* 0x0000002000047882 */ /* 0x001fe20000000000 */
[----:B------:R-:W-:Y:S01]  /*0340*/  ISETP.NE.AND P2, PT, R8, RZ, PT ;  /* 0x000000ff0800720c */ /* 0x000fe20003f45270 */
[----:B------:R-:W-:Y:S01]  /*0350*/  NOP ;  /* 0x0000000000007918 */ /* 0x000fe20000000000 */
[----:B------:R-:W0:Y:S01]  /*0360*/  S2R R4, SR_CTAID.X ;  /* 0x0000000000047919 */ /* 0x000e220000002500 */
[----:B------:R-:W-:Y:S01]  /*0370*/  LEA.HI R6, R6, R5, RZ, 0x2 ;  /* 0x0000000506067211 */ /* 0x000fe200078f10ff */
[----:B------:R-:W-:Y:S01]  /*0380*/  NOP ;  /* 0x0000000000007918 */ /* 0x000fe20000000000 */
[----:B-----5:R-:W-:-:S02]  /*0390*/  ISETP.NE.OR P0, PT, R0, RZ, !P0 ;  /* 0x000000ff0000720c */ /* 0x020fc40004705670 */
[----:B-1----:R-:W-:-:S04]  /*03a0*/  ISETP.NE.AND P3, PT, R2, 0x1, PT ;  /* 0x000000010200780c */ /* 0x002fc80003f65270 */
[----:B------:R-:W-:Y:S02]  /*03b0*/  P2R R0, PR, RZ, 0x8 ;  /* 0x00000008ff007803 */ /* 0x000fe40000000000 */
[----:B------:R-:W-:-:S05]  /*03c0*/  LOP3.LUT R0, R6, 0xfffffffc, RZ, 0xc0, !PT ;  /* 0xfffffffc06007812 */ /* 0x000fca00078ec0ff */
[----:B------:R-:W-:Y:S01]  /*03d0*/  VOTEU.ALL UP0, P0 ;  /* 0x00000000003f7886 */ /* 0x000fe20000000000 */
[----:B------:R-:W-:Y:S01]  /*03e0*/  IMAD.IADD R0, R5, 0x1, -R0 ;  /* 0x0000000105007824 */ /* 0x000fe200078e0a00 */
[----:B------:R-:W0:Y:S01]  /*03f0*/  @P3 LDC R17, c[0x0][0x10] ;  /* 0x00000400ff113b82 */ /* 0x000e220000000800 */
[----:B------:R-:W-:Y:S01]  /*0400*/  VOTEU.ALL UP1, P0 ;  /* 0x00000000003f7886 */ /* 0x000fe20000020000 */
[----:B--2---:R-:W-:Y:S01]  /*0410*/  @P3 IMAD.MOV.U32 R6, RZ, RZ, R3 ;  /* 0x000000ffff063224 */ /* 0x004fe200078e0003 */
[----:B------:R-:W-:Y:S01]  /*0420*/  @!UP0 UMOV UR6, 0x400 ;  /* 0x0000040000068882 */ /* 0x000fe20000000000 */
[----:B------:R-:W-:-:S04]  /*0430*/  @!UP0 UIADD3 UR4, -UR4, 0x100000, URZ ;  /* 0x0010000004048890 */ /* 0x000fc8000fffe13f */
[----:B------:R-:W-:Y:S02]  /*0440*/  @!UP0 USHF.L.U32 UR5, UR4, 0xb, URZ ;  /* 0x0000000b04058899 */ /* 0x000fe4000800063f */
[----:B------:R-:W-:Y:S01]  /*0450*/  @!UP0 USHF.L.U32 UR4, UR4, 0x1, URZ ;  /* 0x0000000104048899 */ /* 0x000fe2000800063f */
[----:B------:R-:W-:Y:S02]  /*0460*/  @P3 IMAD.MOV.U32 R7, RZ, RZ, RZ ;  /* 0x000000ffff073224 */ /* 0x000fe400078e00ff */
[----:B------:R-:W-:Y:S01]  /*0470*/  IMAD.MOV.U32 R5, RZ, RZ, RZ ;  /* 0x000000ffff057224 */ /* 0x000fe200078e00ff */
[----:B------:R-:W1:Y:S01]  /*0480*/  @!UP0 S2UR UR7, SR_CgaCtaId ;  /* 0x00000000000789c3 */ /* 0x000e620000008800 */
[----:B------:R-:W-:-:S07]  /*0490*/  @P3 IMAD.MOV.U32 R11, RZ, RZ, RZ ;  /* 0x000000ffff0b3224 */ /* 0x000fce00078e00ff */
[----:B------:R-:W2:Y:S01]  /*04a0*/  @!P3 LDC R9, c[0x0][0xc] ;  /* 0x00000300ff09bb82 */ /* 0x000ea20000000800 */
[----:B0-----:R-:W-:-:S04]  /*04b0*/  @P3 IMAD.WIDE.U32 R16, R4, R17, R6 ;  /* 0x0000001104103225 */ /* 0x001fc800078e0006 */
[----:B------:R-:W-:Y:S01]  /*04c0*/  @P3 IMAD.IADD R17, R17, 0x1, R11 ;  /* 0x0000000111113824 */ /* 0x000fe200078e020b */
[----:B-1----:R-:W-:Y:S01]  /*04d0*/  @!UP0 ULEA UR6, UR7, UR6, 0x18 ;  /* 0x0000000607068291 */ /* 0x002fe2000f8ec03f */
[----:B------:R-:W-:Y:S01]  /*04e0*/  VOTEU.ALL UP0, P0 ;  /* 0x00000000003f7886 */ /* 0x000fe20000000000 */
[----:B------:R-:W-:-:S04]  /*04f0*/  ISETP.NE.AND P0, PT, R0, 0x3, PT ;  /* 0x000000030000780c */ /* 0x000fc80003f05270 */
[----:B------:R-:W-:Y:S01]  /*0500*/  ISETP.EQ.OR P0, PT, R0, RZ, !P0 ;  /* 0x000000ff0000720c */ /* 0x000fe20004702670 */
[----:B--2---:R-:W-:-:S03]  /*0510*/  @!P3 IMAD.WIDE.U32 R6, R9, R3, R4 ;  /* 0x000000030906b225 */ /* 0x004fc600078e0004 */
[C---:B------:R-:W-:Y:S01]  /*0520*/  ISETP.EQ.AND P0, PT, R8.reuse, RZ, P0 ;  /* 0x000000ff0800720c */ /* 0x040fe20000702270 */
[----:B------:R-:W-:Y:S01]  /*0530*/  VIADD R8, R8, 0xffffffff ;  /* 0xffffffff08087836 */ /* 0x000fe20000000000 */
[----:B------:R-:W0:Y:S02]  /*0540*/  FENCE.VIEW.ASYNC.S ;  /* 0x00000000000073c6 */ /* 0x000e240000000000 */
[----:B0-----:R0:W3:Y:S01]  /*0550*/  @!UP0 SYNCS.EXCH.64 URZ, [UR6+0x60], UR4 ;  /* 0x00006004063f85b2 */ /* 0x0010e20008000100 */
[----:B------:R-:W-:Y:S01]  /*0560*/  @!P3 IMAD.MOV.U32 R16, RZ, RZ, R6 ;  /* 0x000000ffff10b224 */ /* 0x000fe200078e0006 */
[----:B------:R-:W-:Y:S01]  /*0570*/  SEL R19, RZ, 0x1, !P0 ;  /* 0x00000001ff137807 */ /* 0x000fe20004000000 */
[----:B------:R-:W-:Y:S01]  /*0580*/  @!P3 IMAD.MOV.U32 R17, RZ, RZ, R7 ;  /* 0x000000ffff11b224 */ /* 0x000fe200078e0007 */
[----:B------:R-:W-:-:S04]  /*0590*/  ISETP.GE.U32.AND P1, PT, R8, 0x2, PT ;  /* 0x000000020800780c */ /* 0x000fc80003f26070 */
[----:B------:R-:W-:Y:S01]  /*05a0*/  SEL R19, R19, 0x2, P1 ;  /* 0x0000000213137807 */ /* 0x000fe20000800000 */
[----:B------:R0:W3:Y:S01]  /*05b0*/  @!UP1 SYNCS.EXCH.64 URZ, [UR6+0x68], UR4 ;  /* 0x00006804063f95b2 */ /* 0x0000e20008000100 */
[----:B------:R-:W-:Y:S01]  /*05c0*/  NOP ;  /* 0x0000000000007918 */ /* 0x000fe20000000000 */
[----:B---34-:R-:W-:Y:S06]  /*05d0*/  BAR.SYNC.DEFER_BLOCKING 0x0 ;  /* 0x0000000000007b1d */ /* 0x018fec0000010000 */
[----:B------:R-:W-:Y:S05]  /*05e0*/  @!P2 BRA `(.L_x_3) ;  /* 0x000000980084a947 */ /* 0x000fea0003800000 */
[----:B------:R-:W-:-:S13]  /*05f0*/  ISETP.GT.U32.AND P0, PT, R8, 0x1, PT ;  /* 0x000000010800780c */ /* 0x000fda0003f04070 */
[----:B0-----:R-:W-:Y:S05]  /*0600*/  @P0 EXIT ;  /* 0x000000000000094d */ /* 0x001fea0003800000 */
[----:B------:R-:W-:Y:S01]  /*0610*/  ULDC.64 UR4, c[0x0][0x650] ;  /* 0x0001940000047ab9 */ /* 0x000fe20000000a00 */
[----:B------:R-:W-:Y:S01]  /*0620*/  PRMT R0, RZ, 0x7610, R0 ;  /* 0x00007610ff007816 */ /* 0x000fe20000000000 */
[----:B------:R-:W-:Y:S01]  /*0630*/  IMAD.MOV.U32 R90, RZ, RZ, -0x1 ;  /* 0xffffffffff5a7424 */ /* 0x000fe200078e00ff */
[----:B------:R-:W-:Y:S01]  /*0640*/  ISETP.GE.U32.AND P0, PT, R16, UR4, PT ;  /* 0x0000000410007c0c */ /* 0x000fe2000bf06070 */
[----:B------:R-:W-:Y:S02]  /*0650*/  IMAD.MOV.U32 R89, RZ, RZ, -0x1 ;  /* 0xffffffffff597424 */ /* 0x000fe400078e00ff */
[----:B------:R-:W-:Y:S01]  /*0660*/  IMAD.MOV.U32 R88, RZ, RZ, -0x1 ;  /* 0xffffffffff587424 */ /* 0x000fe200078e00ff */
[----:B------:R-:W-:-:S13]  /*0670*/  ISETP.GE.U32.AND.EX P0, PT, R17, UR5, PT, P0 ;  /* 0x0000000511007c0c */ /* 0x000fda000bf06100 */
[----:B------:R-:W-:Y:S05]  /*0680*/  @P0 BRA `(.L_x_4) ;  /* 0x0000000400540947 */ /* 0x000fea0003800000 */
[----:B------:R-:W0:Y:S01]  /*0690*/  LDC.64 R14, c[0x0][0x628] ;  /* 0x00018a00ff0e7b82 */ /* 0x000e220000000a00 */
[----:B------:R-:W-:Y:S02]  /*06a0*/  IMAD.MOV.U32 R6, RZ, RZ, R16 ;  /* 0x000000ffff067224 */ /* 0x000fe400078e0010 */
[----:B------:R-:W-:-:S05]  /*06b0*/  IMAD.MOV.U32 R7, RZ, RZ, R17 ;  /* 0x000000ffff077224 */ /* 0x000fca00078e0011 */
[----:B------:R-:W1:Y:S08]  /*06c0*/  LDC R0, c[0x0][0x630] ;  /* 0x00018c00ff007b82 */ /* 0x000e700000000800 */
[----:B------:R-:W2:Y:S01]  /*06d0*/  LDC.64 R20, c[0x0][0x620] ;  /* 0x00018800ff147b82 */ /* 0x000ea20000000a00 */
[----:B0-----:R-:W-:-:S04]  /*06e0*/  ISETP.NE.U32.AND P0, PT, R14, RZ, PT ;  /* 0x000000ff0e00720c */ /* 0x001fc80003f05070 */
[----:B------:R-:W-:-:S13]  /*06f0*/  ISETP.NE.AND.EX P0, PT, R15, RZ, PT, P0 ;  /* 0x000000ff0f00720c */ /* 0x000fda0003f05300 */
[----:B-12---:R-:W-:Y:S05]  /*0700*/  @!P0 BRA `(.L_x_5) ;  /* 0x0000000000288947 */ /* 0x006fea0003800000 */
[----:B------:R-:W0:Y:S02]  /*0710*/  LDC R11, c[0x0][0x634] ;  /* 0x00018d00ff0b7b82 */ /* 0x000e240000000800 */
[----:B0-----:R-:W-:-:S05]  /*0720*/  IADD3 R11, P0, R16, R11, RZ ;  /* 0x0000000b100b7210 */ /* 0x001fca0007f1e0ff */
[----:B------:R-:W-:-:S04]  /*0730*/  IMAD.X R13, RZ, RZ, R17, P0 ;  /* 0x000000ffff0d7224 */ /* 0x000fc800000e0611 */
[----:B------:R-:W-:-:S04]  /*0740*/  IMAD.WIDE.U32 R6, R13, R14, RZ ;  /* 0x0000000e0d067225 */ /* 0x000fc800078e00ff */
[----:B------:R-:W-:-:S04]  /*0750*/  IMAD.WIDE.U32 R8, P0, R11, R15, R6 ;  /* 0x0000000f0b087225 */ /* 0x000fc80007800006 */
[----:B------:R-:W-:-:S04]  /*0760*/  IMAD.WIDE.U32 R6, R11, R14, RZ ;  /* 0x0000000e0b067225 */ /* 0x000fc800078e00ff */
[----:B------:R-:W-:Y:S01]  /*0770*/  IMAD.X R11, RZ, RZ, RZ, P0 ;  /* 0x000000ffff0b7224 */ /* 0x000fe200000e06ff */
[----:B------:R-:W-:Y:S01]  /*0780*/  IADD3 RZ, P0, R7, R8, RZ ;  /* 0x0000000807ff7210 */ /* 0x000fe20007f1e0ff */
[----:B------:R-:W-:-:S04]  /*0790*/  IMAD.MOV.U32 R10, RZ, RZ, R9 ;  /* 0x000000ffff0a7224 */ /* 0x000fc800078e0009 */
[----:B------:R-:W-:-:S08]  /*07a0*/  IMAD.WIDE.U32.X R6, R13, R15, R10, P0 ;  /* 0x0000000f0d067225 */ /* 0x000fd000000e040a */
.L_x_5:
[-CC-:B------:R-:W-:Y:S01]  /*07b0*/  SHF.R.U64 R88, R6, R0.reuse, R7.reuse ;  /* 0x0000000006587219 */ /* 0x180fe20000001207 */
[----:B------:R-:W0:Y:S01]  /*07c0*/  LDC R10, c[0x0][0x618] ;  /* 0x00018600ff0a7b82 */ /* 0x000e220000000800 */
[----:B------:R-:W-:Y:S01]  /*07d0*/  SHF.R.U32.HI R5, RZ, R0, R7 ;  /* 0x00000000ff057219 */ /* 0x000fe20000011607 */
[----:B------:R-:W-:Y:S01]  /*07e0*/  ULDC UR4, c[0x0][0x150] ;  /* 0x0000540000047ab9 */ /* 0x000fe20000000800 */
[----:B------:R-:W-:Y:S02]  /*07f0*/  IADD3 R9, P0, RZ, -R88, RZ ;  /* 0x80000058ff097210 */ /* 0x000fe40007f1e0ff */
[----:B------:R-:W-:-:S03]  /*0800*/  I2FP.F32.U32 R0, R4 ;  /* 0x0000000400007245 */ /* 0x000fc60000201000 */
[----:B------:R-:W1:Y:S01]  /*0810*/  LDC.64 R26, c[0x0][0x640] ;  /* 0x00019000ff1a7b82 */ /* 0x000e620000000a00 */
[----:B------:R-:W-:Y:S02]  /*0820*/  IMAD.X R11, RZ, RZ, ~R5, P0 ;  /* 0x000000ffff0b7224 */ /* 0x000fe400000e0e05 */
[----:B------:R-:W-:Y:S01]  /*0830*/  FMUL R0, R0, UR4 ;  /* 0x0000000400007c20 */ /* 0x000fe20008400000 */
[----:B------:R-:W-:Y:S01]  /*0840*/  IMAD.WIDE.U32 R6, R9, R20, R16 ;  /* 0x0000001409067225 */ /* 0x000fe200078e0010 */
[----:B------:R-:W-:-:S03]  /*0850*/  ULDC UR4, c[0x0][0x154] ;  /* 0x0000550000047ab9 */ /* 0x000fc60000000800 */
[----:B------:R-:W-:Y:S01]  /*0860*/  IMAD R8, R11, R20, RZ ;  /* 0x000000140b087224 */ /* 0x000fe200078e02ff */
[----:B------:R-:W2:Y:S01]  /*0870*/  LDC R5, c[0x0][0x144] ;  /* 0x00005100ff057b82 */ /* 0x000ea20000000800 */
[----:B------:R-:W3:Y:S02]  /*0880*/  F2I.U32.TRUNC.NTZ R0, R0 ;  /* 0x0000000000007305 */ /* 0x000ee4000020f000 */
[----:B------:R-:W-:-:S04]  /*0890*/  IMAD R9, R9, R21, R8 ;  /* 0x0000001509097224 */ /* 0x000fc800078e0208 */
[----:B------:R-:W-:Y:S01]  /*08a0*/  IMAD.IADD R7, R7, 0x1, R9 ;  /* 0x0000000107077824 */ /* 0x000fe200078e0209 */
[----:B------:R-:W4:Y:S01]  /*08b0*/  LDC R12, c[0x0][0x608] ;  /* 0x00018200ff0c7b82 */ /* 0x000f220000000800 */
[----:B------:R-:W-:-:S03]  /*08c0*/  IMAD.MOV.U32 R9, RZ, RZ, -0x1 ;  /* 0xffffffffff097424 */ /* 0x000fc600078e00ff */
[-CC-:B0-----:R-:W-:Y:S02]  /*08d0*/  SHF.R.U64 R20, R6, R10.reuse, R7.reuse ;  /* 0x0000000a06147219 */ /* 0x181fe40000001207 */
[----:B------:R-:W-:Y:S02]  /*08e0*/  I2FP.F32.U32 R6, R3 ;  /* 0x0000000300067245 */ /* 0x000fe40000201000 */
[----:B------:R-:W0:Y:S01]  /*08f0*/  LDC R24, c[0x0][0x658] ;  /* 0x00019600ff187b82 */ /* 0x000e220000000800 */
[----:B-1----:R-:W-:Y:S01]  /*0900*/  ISETP.NE.U32.AND P0, PT, R26, RZ, PT ;  /* 0x000000ff1a00720c */ /* 0x002fe20003f05070 */
[----:B---3--:R-:W-:Y:S01]  /*0910*/  IMAD.MOV R8, RZ, RZ, -R0 ;  /* 0x000000ffff087224 */ /* 0x008fe200078e0a00 */
[----:B------:R-:W-:Y:S01]  /*0920*/  SHF.R.U32.HI R7, RZ, R10, R7 ;  /* 0x0000000aff077219 */ /* 0x000fe20000011607 */
[----:B------:R-:W-:Y:S01]  /*0930*/  FMUL R6, R6, UR4 ;  /* 0x0000000406067c20 */ /* 0x000fe20008400000 */
[----:B------:R-:W-:-:S03]  /*0940*/  ISETP.NE.AND.EX P0, PT, R27, RZ, PT, P0 ;  /* 0x000000ff1b00720c */ /* 0x000fc60003f05300 */
[----:B------:R-:W1:Y:S01]  /*0950*/  LDC R14, c[0x0][0x148] ;  /* 0x00005200ff0e7b82 */ /* 0x000e620000000800 */
[----:B--2---:R-:W-:-:S07]  /*0960*/  IMAD R0, R5, R8, R4 ;  /* 0x0000000805007224 */ /* 0x004fce00078e0204 */
[----:B------:R-:W2:Y:S01]  /*0970*/  LDC R22, c[0x0][0x600] ;  /* 0x00018000ff167b82 */ /* 0x000ea20000000800 */
[-CC-:B----4-:R-:W-:Y:S02]  /*0980*/  SHF.R.U64 R28, R20, R12.reuse, R7.reuse ;  /* 0x0000000c141c7219 */ /* 0x190fe40000001207 */
[----:B------:R-:W-:Y:S01]  /*0990*/  SHF.R.U32.HI R5, RZ, R12, R7 ;  /* 0x0000000cff057219 */ /* 0x000fe20000011607 */
[----:B------:R-:W-:Y:S01]  /*09a0*/  IMAD.MOV.U32 R7, RZ, RZ, 0x1 ;  /* 0x00000001ff077424 */ /* 0x000fe200078e00ff */
[----:B------:R3:W4:Y:S03]  /*09b0*/  F2I.U32.TRUNC.NTZ R12, R6 ;  /* 0x00000006000c7305 */ /* 0x000726000020f000 */
[----:B------:R-:W1:Y:S01]  /*09c0*/  LDC R15, c[0x0][0x648] ;  /* 0x00019200ff0f7b82 */ /* 0x000e620000000800 */
[-C--:B0-----:R-:W-:Y:S02]  /*09d0*/  SHF.L.U32 R4, R9, R24.reuse, RZ ;  /* 0x0000001809047219 */ /* 0x081fe400000006ff */
[----:B------:R-:W-:-:S02]  /*09e0*/  SHF.R.U64 R30, R28, R24, R5 ;  /* 0x000000181c1e7219 */ /* 0x000fc40000001205 */
[----:B------:R-:W-:Y:S02]  /*09f0*/  LOP3.LUT R11, RZ, R4, RZ, 0x33, !PT ;  /* 0x00000004ff0b7212 */ /* 0x000fe400078e33ff */
[-C--:B------:R-:W-:Y:S01]  /*0a00*/  SHF.R.U32.HI R5, RZ, R24.reuse, R5 ;  /* 0x00000018ff057219 */ /* 0x080fe20000011605 */
[----:B------:R-:W0:Y:S01]  /*0a10*/  LDC R21, c[0x0][0x638] ;  /* 0x00018e00ff157b82 */ /* 0x000e220000000800 */
[----:B------:R-:W-:Y:S01]  /*0a20*/  SHF.L.U32 R10, R7, R24, RZ ;  /* 0x00000018070a7219 */ /* 0x000fe200000006ff */
[----:B------:R-:W-:-:S06]  /*0a30*/  IMAD.MOV.U32 R4, RZ, RZ, R30 ;  /* 0x000000ffff047224 */ /* 0x000fcc00078e001e */
[----:B------:R-:W0:Y:S01]  /*0a40*/  LDC R90, c[0x0][0x610] ;  /* 0x00018400ff5a7b82 */ /* 0x000e220000000800 */
[----:B---34-:R-:W-:Y:S05]  /*0a50*/  @!P0 BRA `(.L_x_6) ;  /* 0x0000000000288947 */ /* 0x018fea0003800000 */
[----:B------:R-:W3:Y:S02]  /*0a60*/  LDC R9, c[0x0][0x64c] ;  /* 0x00019300ff097b82 */ /* 0x000ee40000000800 */
[----:B---3--:R-:W-:-:S05]  /*0a70*/  IADD3 R9, P0, R30, R9, RZ ;  /* 0x000000091e097210 */ /* 0x008fca0007f1e0ff */
        /* <DEDUP_REMOVED lines=8> */
.L_x_6:
[----:B-1----:R-:W-:Y:S01]  /*0b00*/  SHF.R.U64 R4, R4, R15, R5 ;  /* 0x0000000f04047219 */ /* 0x002fe20000001205 */
[----:B--2---:R-:W-:Y:S01]  /*0b10*/  VIADD R5, R22, 0xffffffff ;  /* 0xffffffff16057836 */ /* 0x004fe20000000000 */
[----:B------:R-:W-:Y:S01]  /*0b20*/  LOP3.LUT R11, R28, R11, RZ, 0xc0, !PT ;  /* 0x0000000b1c0b7212 */ /* 0x000fe200078ec0ff */
[----:B------:R-:W-:Y:S02]  /*0b30*/  IMAD.MOV R12, RZ, RZ, -R12 ;  /* 0x000000ffff0c7224 */ /* 0x000fe400078e0a0c */
[----:B------:R-:W-:Y:S01]  /*0b40*/  IMAD.MOV R6, RZ, RZ, -R4 ;  /* 0x000000ffff067224 */ /* 0x000fe200078e0a04 */
[----:B------:R-:W-:Y:S01]  /*0b50*/  LOP3.LUT R5, R20, R5, RZ, 0xc0, !PT ;  /* 0x0000000514057212 */ /* 0x000fe200078ec0ff */
[----:B------:R-:W-:Y:S02]  /*0b60*/  @P3 IMAD R0, R14, R12, R3 ;  /* 0x0000000c0e003224 */ /* 0x000fe400078e0203 */
[----:B------:R-:W-:Y:S02]  /*0b70*/  IMAD R11, R10, R4, R11 ;  /* 0x000000040a0b7224 */ /* 0x000fe400078e020b */
[----:B0-----:R-:W-:-:S02]  /*0b80*/  IMAD R3, R6, R21, R30 ;  /* 0x0000001506037224 */ /* 0x001fc400078e021e */
[----:B------:R-:W-:Y:S02]  /*0b90*/  IMAD R90, R11, R90, R0 ;  /* 0x0000005a0b5a7224 */ /* 0x000fe400078e0200 */
[----:B------:R-:W-:Y:S02]  /*0ba0*/  IMAD R3, R3, R22, R5 ;  /* 0x0000001603037224 */ /* 0x000fe400078e0205 */
[----:B------:R-:W-:-:S03]  /*0bb0*/  IMAD.MOV.U32 R0, RZ, RZ, 0x1 ;  /* 0x00000001ff007424 */ /* 0x000fc600078e00ff */
[----:B------:R-:W-:Y:S02]  /*0bc0*/  SEL R89, R3, R90, !P3 ;  /* 0x0000005a03597207 */ /* 0x000fe40005800000 */
[----:B------:R-:W-:-:S07]  /*0bd0*/  SEL R90, R90, R3, !P3 ;  /* 0x000000035a5a7207 */ /* 0x000fce0005800000 */
.L_x_4:
[----:B------:R-:W-:-:S08]  /*0be0*/  NOP ;  /* 0x0000000000007918 */ /* 0x000fd00000000000 */
[----:B------:R-:W0:Y:S02]  /*0bf0*/  USETMAXREG.TRY_ALLOC.CTAPOOL UP0, 0xe8 ;  /* 0x000000e8000079c8 */ /* 0x000e240008000600 */
[----:B0-----:R-:W-:-:S13]  /*0c00*/  PLOP3.LUT P0, PT, PT, PT, UP0, 0x80, 0x0 ;  /* 0x000000000000781c */ /* 0x001fda0003f0f008 */
[----:B------:R-:W-:Y:S05]  /*0c10*/  @!P0 BRA `(.L_x_4) ;  /* 0xfffffffc00f08947 */ /* 0x000fea000383ffff */
[----:B------:R-:W-:Y:S01]  /*0c20*/  ULDC.64 UR4, c[0x0][0x598] ;  /* 0x0001660000047ab9 */ /* 0x000fe20000000a00 */
[----:B------:R-:W-:Y:S01]  /*0c30*/  ULDC.64 UR36, c[0x0][0x208] ;  /* 0x0000820000247ab9 */ /* 0x000fe20000000a00 */
[----:B------:R-:W-:-:S04]  /*0c40*/  ISETP.NE.U32.AND P0, PT, RZ, UR4, PT ;  /* 0x00000004ff007c0c */ /* 0x000fc8000bf05070 */
[----:B------:R-:W-:-:S13]  /*0c50*/  ISETP.NE.AND.EX P0, PT, RZ, UR5, PT, P0 ;  /* 0x00000005ff007c0c */ /* 0x000fda000bf05300 */
[----:B------:R-:W-:Y:S05]  /*0c60*/  @!P0 BRA `(.L_x_7) ;  /* 0x00000000001c8947 */ /* 0x000fea0003800000 */
[----:B------:R-:W0:Y:S02]  /*0c70*/  LDC.64 R4, c[0x0][0x598] ;  /* 0x00016600ff047b82 */ /* 0x000e240000000a00 */
[----:B0-----:R-:W2:Y:S02]  /*0c80*/  LDG.E.64 R4, desc[UR36][R4.64] ;  /* 0x0000002404047981 */ /* 0x001ea4000c1e1b00 */
[----:B--2---:R-:W-:-:S04]  /*0c90*/  ISETP.NE.U32.AND P0, PT, R4, RZ, PT ;  /* 0x000000ff0400720c */ /* 0x004fc80003f05070 */
[----:B------:R-:W-:-:S13]  /*0ca0*/  ISETP.NE.AND.EX P0, PT, R5, RZ, PT, P0 ;  /* 0x000000ff0500720c */ /* 0x000fda0003f05300 */
[----:B------:R-:W-:Y:S05]  /*0cb0*/  @!P0 BRA `(.L_x_7) ;  /* 0x0000000000088947 */ /* 0x000fea0003800000 */
[----:B------:R0:W5:Y:S01]  /*0cc0*/  LD.E R91, desc[UR36][R4.64] ;  /* 0x00000024045b7980 */ /* 0x000162000c101900 */
[----:B------:R-:W-:Y:S05]  /*0cd0*/  BRA `(.L_x_8) ;  /* 0x0000000000247947 */ /* 0x000fea0003800000 */
.L_x_7:
[----:B------:R-:W-:Y:S02]  /*0ce0*/  ULDC.64 UR4, c[0x0][0x588] ;  /* 0x0001620000047ab9 */ /* 0x000fe40000000a00 */
[----:B------:R-:W-:-:S04]  /*0cf0*/  ISETP.NE.U32.AND P0, PT, RZ, UR4, PT ;  /* 0x00000004ff007c0c */ /* 0x000fc8000bf05070 */
[----:B------:R-:W-:-:S13]  /*0d00*/  ISETP.NE.AND.EX P0, PT, RZ, UR5, PT, P0 ;  /* 0x00000005ff007c0c */ /* 0x000fda000bf05300 */
[----:B------:R-:W-:Y:S05]  /*0d10*/  @!P0 BRA `(.L_x_9) ;  /* 0x00000000000c8947 */ /* 0x000fea0003800000 */
[----:B------:R-:W0:Y:S02]  /*0d20*/  LDC.64 R4, c[0x0][0x588] ;  /* 0x00016200ff047b82 */ /* 0x000e240000000a00 */
[----:B0-----:R1:W5:Y:S01]  /*0d30*/  LDG.E R91, desc[UR36][R4.64] ;  /* 0x00000024045b7981 */ /* 0x001362000c1e1900 */
[----:B------:R-:W-:Y:S05]  /*0d40*/  BRA `(.L_x_8) ;  /* 0x0000000000087947 */ /* 0x000fea0003800000 */
.L_x_9:
[----:B------:R-:W-:Y:S02]  /*0d50*/  ULDC UR4, c[0x0][0x580] ;  /* 0x0001600000047ab9 */ /* 0x000fe40000000800 */
[----:B------:R-:W-:-:S07]  /*0d60*/  IMAD.U32 R91, RZ, RZ, UR4 ;  /* 0x00000004ff5b7e24 */ /* 0x000fce000f8e00ff */
.L_x_8:
[----:B------:R-:W-:Y:S02]  /*0d70*/  ULDC.64 UR4, c[0x0][0x5a0] ;  /* 0x0001680000047ab9 */ /* 0x000fe40000000a00 */
[----:B------:R-:W-:-:S04]  /*0d80*/  ISETP.NE.U32.AND P0, PT, RZ, UR4, PT ;  /* 0x00000004ff007c0c */ /* 0x000fc8000bf05070 */
[----:B------:R-:W-:-:S13]  /*0d90*/  ISETP.NE.AND.EX P0, PT, RZ, UR5, PT, P0 ;  /* 0x00000005ff007c0c */ /* 0x000fda000bf05300 */
[----:B------:R-:W-:Y:S05]  /*0da0*/  @!P0 BRA `(.L_x_10) ;  /* 0x00000000001c8947 */ /* 0x000fea0003800000 */
[----:B01----:R-:W0:Y:S02]  /*0db0*/  LDC.64 R4, c[0x0][0x5a0] ;  /* 0x00016800ff047b82 */ /* 0x003e240000000a00 */
[----:B0-----:R-:W2:Y:S02]  /*0dc0*/  LDG.E.64 R4, desc[UR36][R4.64] ;  /* 0x0000002404047981 */ /* 0x001ea4000c1e1b00 */
[----:B--2---:R-:W-:-:S04]  /*0dd0*/  ISETP.NE.U32.AND P0, PT, R4, RZ, PT ;  /* 0x000000ff0400720c */ /* 0x004fc80003f05070 */
[----:B------:R-:W-:-:S13]  /*0de0*/  ISETP.NE.AND.EX P0, PT, R5, RZ, PT, P0 ;  /* 0x000000ff0500720c */ /* 0x000fda0003f05300 */
[----:B------:R-:W-:Y:S05]  /*0df0*/  @!P0 BRA `(.L_x_10) ;  /* 0x0000000000088947 */ /* 0x000fea0003800000 */
[----:B------:R0:W5:Y:S01]  /*0e00*/  LD.E R92, desc[UR36][R4.64] ;  /* 0x00000024045c7980 */ /* 0x000162000c101900 */
[----:B------:R-:W-:Y:S05]  /*0e10*/  BRA `(.L_x_11) ;  /* 0x0000000000247947 */ /* 0x000fea0003800000 */
.L_x_10:
[----:B------:R-:W-:Y:S02]  /*0e20*/  ULDC.64 UR4, c[0x0][0x590] ;  /* 0x0001640000047ab9 */ /* 0x000fe40000000a00 */
[----:B------:R-:W-:-:S04]  /*0e30*/  ISETP.NE.U32.AND P0, PT, RZ, UR4, PT ;  /* 0x00000004ff007c0c */ /* 0x000fc8000bf05070 */
[----:B------:R-:W-:-:S13]  /*0e40*/  ISETP.NE.AND.EX P0, PT, RZ, UR5, PT, P0 ;  /* 0x00000005ff007c0c */ /* 0x000fda000bf05300 */
[----:B------:R-:W-:Y:S05]  /*0e50*/  @!P0 BRA `(.L_x_12) ;  /* 0x00000000000c8947 */ /* 0x000fea0003800000 */
[----:B------:R-:W2:Y:S02]  /*0e60*/  LDC.64 R92, c[0x0][0x590] ;  /* 0x00016400ff5c7b82 */ /* 0x000ea40000000a00 */
[----:B--2---:R2:W5:Y:S01]  /*0e70*/  LDG.E R92, desc[UR36][R92.64] ;  /* 0x000000245c5c7981 */ /* 0x004562000c1e1900 */
[----:B------:R-:W-:Y:S05]  /*0e80*/  BRA `(.L_x_11) ;  /* 0x0000000000087947 */ /* 0x000fea0003800000 */
.L_x_12:
[----:B------:R-:W-:Y:S02]  /*0e90*/  ULDC UR4, c[0x0][0x584] ;  /* 0x0001610000047ab9 */ /* 0x000fe40000000800 */
[----:B------:R-:W-:-:S07]  /*0ea0*/  IMAD.U32 R92, RZ, RZ, UR4 ;  /* 0x00000004ff5c7e24 */ /* 0x000fce000f8e00ff */
.L_x_11:
[----:B------:R-:W-:-:S13]  /*0eb0*/  LOP3.LUT P0, RZ, R0, 0xff, RZ, 0xc0, !PT ;  /* 0x000000ff00ff7812 */ /* 0x000fda000780c0ff */
[----:B------:R-:W-:Y:S05]  /*0ec0*/  @!P0 EXIT ;  /* 0x000000000000894d */ /* 0x000fea0003800000 */
[----:B------:R-:W-:Y:S01]  /*0ed0*/  ULDC UR4, c[0x0][0x28c] ;  /* 0x0000a30000047ab9 */ /* 0x000fe20000000800 */
[----:B------:R-:W-:Y:S01]  /*0ee0*/  UMOV UR38, URZ ;  /* 0x0000003f00267c82 */ /* 0x000fe20008000000 */
[----:B------:R-:W-:Y:S01]  /*0ef0*/  UIADD3 UR4, UR4, 0x7f, URZ ;  /* 0x0000007f04047890 */ /* 0x000fe2000fffe03f */
[----:B------:R-:W-:-:S03]  /*0f00*/  UMOV UR39, URZ ;  /* 0x0000003f00277c82 */ /* 0x000fc60008000000 */
[----:B------:R-:W-:-:S04]  /*0f10*/  USHF.R.S32.HI UR5, URZ, 0x1f, UR4 ;  /* 0x0000001f3f057899 */ /* 0x000fc80008011404 */
[----:B------:R-:W-:-:S04]  /*0f20*/  ULEA.HI UR5, UR5, UR4, URZ, 0x7 ;  /* 0x0000000405057291 */ /* 0x000fc8000f8f383f */
[----:B------:R-:W-:-:S12]  /*0f30*/  USHF.R.S32.HI UR40, URZ, 0x7, UR5 ;  /* 0x000000073f287899 */ /* 0x000fd80008011405 */
.L_x_173:
[----:B---3--:R-:W3:Y:S01]  /*0f40*/  S2R R3, SR_CgaCtaId ;  /* 0x0000000000037919 */ /* 0x008ee20000008800 */
[----:B------:R-:W-:-:S04]  /*0f50*/  MOV R0, 0x400 ;  /* 0x0000040000007802 */ /* 0x000fc80000000f00 */
[----:B---3--:R-:W-:-:S05]  /*0f60*/  LEA R0, R3, R0, 0x18 ;  /* 0x0000000003007211 */ /* 0x008fca00078ec0ff */
[----:B------:R-:W-:-:S05]  /*0f70*/  VIADD R0, R0, 0x800 ;  /* 0x0000080000007836 */ /* 0x000fca0000000000 */
[----:B------:R-:W-:-:S13]  /*0f80*/  LOP3.LUT P0, RZ, R0, 0x3ff, RZ, 0xc0, !PT ;  /* 0x000003ff00ff7812 */ /* 0x000fda000780c0ff */
[----:B-1--4-:R-:W-:Y:S05]  /*0f90*/  @!P0 BRA `(.L_x_13) ;  /* 0x0000000000408947 */ /* 0x012fea0003800000 */
[----:B------:R-:W-:Y:S01]  /*0fa0*/  MOV R0, 0x0 ;  /* 0x0000000000007802 */ /* 0x000fe20000000f00 */
[----:B------:R-:W-:Y:S01]  /*0fb0*/  ULDC.64 UR4, c[0x4][0x70] ;  /* 0x01001c0000047ab9 */ /* 0x000fe20000000a00 */
[----:B------:R-:W-:Y:S01]  /*0fc0*/  ULDC.64 UR6, c[0x4][0x8] ;  /* 0x0100020000067ab9 */ /* 0x000fe20000000a00 */
[----:B01----:R-:W-:Y:S01]  /*0fd0*/  IMAD.U32 R4, RZ, RZ, UR4 ;  /* 0x00000004ff047e24 */ /* 0x003fe2000f8e00ff */
[----:B------:R0:W1:Y:S01]  /*0fe0*/  LDC.64 R14, c[0x4][R0] ;  /* 0x01000000000e7b82 */ /* 0x0000620000000a00 */
[----:B------:R-:W-:Y:S01]  /*0ff0*/  IMAD.U32 R5, RZ, RZ, UR5 ;  /* 0x00000005ff057e24 */ /* 0x000fe2000f8e00ff */
[----:B------:R-:W-:Y:S01]  /*1000*/  ULDC.64 UR4, c[0x4][0x78] ;  /* 0x01001e0000047ab9 */ /* 0x000fe20000000a00 */
[----:B------:R-:W-:Y:S02]  /*1010*/  IMAD.U32 R10, RZ, RZ, UR6 ;  /* 0x00000006ff0a7e24 */ /* 0x000fe4000f8e00ff */
[----:B------:R-:W-:Y:S02]  /*1020*/  IMAD.U32 R6, RZ, RZ, UR4 ;  /* 0x00000004ff067e24 */ /* 0x000fe4000f8e00ff */
[----:B------:R-:W-:-:S02]  /*1030*/  IMAD.U32 R7, RZ, RZ, UR5 ;  /* 0x00000005ff077e24 */ /* 0x000fc4000f8e00ff */
[----:B------:R-:W-:Y:S02]  /*1040*/  IMAD.U32 R11, RZ, RZ, UR7 ;  /* 0x00000007ff0b7e24 */ /* 0x000fe4000f8e00ff */
[----:B------:R-:W-:Y:S02]  /*1050*/  IMAD.MOV.U32 R8, RZ, RZ, 0x70 ;  /* 0x00000070ff087424 */ /* 0x000fe400078e00ff */
[----:B------:R-:W-:Y:S02]  /*1060*/  IMAD.MOV.U32 R12, RZ, RZ, 0x1 ;  /* 0x00000001ff0c7424 */ /* 0x000fe400078e00ff */
[----:B0-----:R-:W-:-:S07]  /*1070*/  IMAD.MOV.U32 R13, RZ, RZ, RZ ;  /* 0x000000ffff0d7224 */ /* 0x001fce00078e00ff */
[----:B------:R-:W-:-:S07]  /*1080*/  LEPC R20, `(.L_x_13) ;  /* 0x000000001014794e */ /* 0x000fce0000000000 */
[----:B-12--5:R-:W-:Y:S05]  /*1090*/  CALL.ABS.NOINC R14 ;  /* 0x000000000e007343 */ /* 0x026fea0003c00000 */
.L_x_13:
[----:B------:R-:W3:Y:S01]  /*10a0*/  S2R R3, SR_CgaCtaId ;  /* 0x0000000000037919 */ /* 0x000ee20000008800 */
[----:B------:R-:W-:-:S04]  /*10b0*/  MOV R0, 0x400 ;  /* 0x0000040000007802 */ /* 0x000fc80000000f00 */
[----:B---3--:R-:W-:-:S05]  /*10c0*/  LEA R0, R3, R0, 0x18 ;  /* 0x0000000003007211 */ /* 0x008fca00078ec0ff */
[----:B------:R-:W-:-:S05]  /*10d0*/  VIADD R28, R0, 0x28800 ;  /* 0x00028800001c7836 */ /* 0x000fca0000000000 */
[----:B------:R-:W-:-:S13]  /*10e0*/  LOP3.LUT P0, RZ, R28, 0x3ff, RZ, 0xc0, !PT ;  /* 0x000003ff1cff7812 */ /* 0x000fda000780c0ff */
[----:B------:R-:W-:Y:S05]  /*10f0*/  @!P0 BRA `(.L_x_14) ;  /* 0x00000000007c8947 */ /* 0x000fea0003800000 */
        /* <DEDUP_REMOVED lines=16> */
.L_x_15:
[----:B------:R-:W0:Y:S01]  /*1200*/  LDC.64 R22, c[0x4][R22] ;  /* 0x0100000016167b82 */ /* 0x000e220000000a00 */
[----:B------:R-:W-:Y:S01]  /*1210*/  ULDC.64 UR4, c[0x4][0x70] ;  /* 0x01001c0000047ab9 */ /* 0x000fe20000000a00 */
[----:B------:R-:W-:Y:S01]  /*1220*/  ULDC.64 UR6, c[0x4][0x10] ;  /* 0x0100040000067ab9 */ /* 0x000fe20000000a00 */
[----:B------:R-:W-:Y:S02]  /*1230*/  IMAD.U32 R4, RZ, RZ, UR4 ;  /* 0x00000004ff047e24 */ /* 0x000fe4000f8e00ff */
        /* <DEDUP_REMOVED lines=8> */
[----:B------:R-:W-:-:S07]  /*12c0*/  IMAD.MOV.U32 R13, RZ, RZ, RZ ;  /* 0x000000ffff0d7224 */ /* 0x000fce00078e00ff */
[----:B------:R-:W-:-:S07]  /*12d0*/  LEPC R20, `(.L_x_14) ;  /* 0x000000001014794e */ /* 0x000fce0000000000 */
[----:B0-----:R-:W-:Y:S05]  /*12e0*/  CALL.ABS.NOINC R22 ;  /* 0x0000000016007343 */ /* 0x001fea0003c00000 */
.L_x_14:
[----:B------:R-:W-:Y:S01]  /*12f0*/  UMOV UR4, 0xffffffff ;  /* 0xffffffff00047882 */ /* 0x000fe20000000000 */
[----:B------:R-:W-:Y:S02]  /*1300*/  LOP3.LUT R0, R19, 0x1, RZ, 0xfc, !PT ;  /* 0x0000000113007812 */ /* 0x000fe400078efcff */
[----:B------:R-:W-:Y:S02]  /*1310*/  LOP3.LUT R13, R18, 0x80, RZ, 0xc0, !PT ;  /* 0x00000080120d7812 */ /* 0x000fe400078ec0ff */
[----:B------:R-:W-:Y:S02]  /*1320*/  ISETP.NE.AND P0, PT, R0, 0x3, PT ;  /* 0x000000030000780c */ /* 0x000fe40003f05270 */
[----:B------:R-:W-:Y:S01]  /*1330*/  SHF.R.U32.HI R13, RZ, 0x7, R13 ;  /* 0x00000007ff0d7819 */ /* 0x000fe2000001160d */
[----:B------:R-:W-:Y:S10]  /*1340*/  BRA.DIV UR4, `(.L_x_16) ;  /* 0x000000a604a47947 */ /* 0x000ff4000b800000 */
.L_x_202:
[----:B------:R-:W-:Y:S05]  /*1350*/  @!P0 BRA `(.L_x_17) ;  /* 0x0000000000048947 */ /* 0x000fea0003800000 */
[----:B------:R-:W-:Y:S01]  /*1360*/  BPT.TRAP 0x1 ;  /* 0x000000040000795c */ /* 0x000fe20000300000 */
.L_x_17:
[----:B------:R-:W3:Y:S01]  /*1370*/  S2UR UR5, SR_CgaCtaId ;  /* 0x00000000000579c3 */ /* 0x000ee20000008800 */
[----:B------:R-:W-:Y:S01]  /*1380*/  UMOV UR4, 0x400 ;  /* 0x0000040000047882 */ /* 0x000fe20000000000 */
[----:B------:R-:W-:Y:S02]  /*1390*/  IMAD.U32 R3, RZ, RZ, UR38 ;  /* 0x00000026ff037e24 */ /* 0x000fe4000f8e00ff */
[----:B01----:R-:W-:-:S03]  /*13a0*/  IMAD.U32 R5, RZ, RZ, UR39 ;  /* 0x00000027ff057e24 */ /* 0x003fc6000f8e00ff */
[----:B------:R-:W-:Y:S01]  /*13b0*/  SHF.L.U32 R3, R3, 0x1f, RZ ;  /* 0x0000001f03037819 */ /* 0x000fe200000006ff */
[----:B---3--:R-:W-:-:S06]  /*13c0*/  ULEA UR4, UR5, UR4, 0x18 ;  /* 0x0000000405047291 */ /* 0x008fcc000f8ec03f */
[----:B------:R-:W-:-:S04]  /*13d0*/  IMAD.U32 R0, RZ, RZ, UR4 ;  /* 0x00000004ff007e24 */ /* 0x000fc8000f8e00ff */
[----:B------:R-:W-:-:S04]  /*13e0*/  IMAD R4, R5, 0x8, R0 ;  /* 0x0000000805047824 */ /* 0x000fc800078e0200 */
[----:B------:R0:W1:Y:S01]  /*13f0*/  SYNCS.PHASECHK.TRANS64.TRYWAIT P1, [R4+URZ], R3 ;  /* 0x00000003040075a7 */ /* 0x000062000802017f */
[----:B------:R-:W-:Y:S05]  /*1400*/  @!P0 BRA `(.L_x_18) ;  /* 0x0000000000048947 */ /* 0x000fea0003800000 */
[----:B------:R-:W-:Y:S01]  /*1410*/  BPT.TRAP 0x1 ;  /* 0x000000040000795c */ /* 0x000fe20000300000 */
.L_x_18:
[----:B-1----:R-:W-:Y:S05]  /*1420*/  @P1 BRA `(.L_x_19) ;  /* 0x0000000000081947 */ /* 0x002fea0003800000 */
[----:B------:R-:W1:Y:S02]  /*1430*/  SYNCS.PHASECHK.TRANS64.TRYWAIT P1, [R4+URZ], R3 ;  /* 0x00000003040075a7 */ /* 0x000e64000802017f */
[----:B-1----:R-:W-:Y:S05]  /*1440*/  @!P1 BRA `(.L_x_20) ;  /* 0x000000a400809947 */ /* 0x002fea0003800000 */
.L_x_19:
[----:B------:R-:W-:-:S04]  /*1450*/  UIADD3 UR4, UR39, 0x1, URZ ;  /* 0x0000000127047890 */ /* 0x000fc8000fffe03f */
[----:B------:R-:W-:Y:S02]  /*1460*/  UISETP.NE.AND UP0, UPT, UR4, 0x5, UPT ;  /* 0x000000050400788c */ /* 0x000fe4000bf05270 */
[----:B01----:R-:W-:Y:S02]  /*1470*/  IMAD.U32 R3, RZ, RZ, UR4 ;  /* 0x00000004ff037e24 */ /* 0x003fe4000f8e00ff */
[----:B------:R-:W-:Y:S02]  /*1480*/  USEL UR4, URZ, 0x1, UP0 ;  /* 0x000000013f047887 */ /* 0x000fe40008000000 */
[----:B------:R-:W-:Y:S02]  /*1490*/  PLOP3.LUT P1, PT, PT, PT, UP0, 0x80, 0x0 ;  /* 0x000000000000781c */ /* 0x000fe40003f2f008 */
[----:B------:R-:W-:Y:S02]  /*14a0*/  ULOP3.LUT UR4, UR38, UR4, URZ, 0x3c, !UPT ;  /* 0x0000000426047292 */ /* 0x000fe4000f8e3c3f */
[----:B------:R-:W-:-:S04]  /*14b0*/  SEL R3, R3, RZ, P1 ;  /* 0x000000ff03037207 */ /* 0x000fc80000800000 */
[----:B--2---:R-:W-:Y:S01]  /*14c0*/  IMAD.U32 R93, RZ, RZ, UR4 ;  /* 0x00000004ff5d7e24 */ /* 0x004fe2000f8e00ff */
[----:B------:R-:W-:Y:S06]  /*14d0*/  @!P0 BRA `(.L_x_21) ;  /* 0x0000000000048947 */ /* 0x000fec0003800000 */
[----:B------:R-:W-:Y:S01]  /*14e0*/  BPT.TRAP 0x1 ;  /* 0x000000040000795c */ /* 0x000fe20000300000 */
.L_x_21:
[C---:B------:R-:W-:Y:S01]  /*14f0*/  IMAD.SHL.U32 R7, R18.reuse, 0x200, RZ ;  /* 0x0000020012077824 */ /* 0x040fe200078e00ff */
[C---:B------:R-:W-:Y:S01]  /*1500*/  LOP3.LUT R4, R18.reuse, 0x2, RZ, 0xc0, !PT ;  /* 0x0000000212047812 */ /* 0x040fe200078ec0ff */
[----:B------:R-:W-:Y:S01]  /*1510*/  USHF.L.U32 UR4, UR39, 0xf, URZ ;  /* 0x0000000f27047899 */ /* 0x000fe2000800063f */
[----:B------:R-:W-:Y:S01]  /*1520*/  LOP3.LUT R6, R18, 0xe0, RZ, 0xc0, !PT ;  /* 0x000000e012067812 */ /* 0x000fe200078ec0ff */
[----:B------:R-:W-:Y:S01]  /*1530*/  IMAD.U32 R24, RZ, RZ, UR40 ;  /* 0x00000028ff187e24 */ /* 0x000fe2000f8e00ff */
[----:B------:R-:W-:Y:S01]  /*1540*/  LOP3.LUT R7, R7, 0x200, RZ, 0xc0, !PT ;  /* 0x0000020007077812 */ /* 0x000fe200078ec0ff */
[----:B------:R-:W-:Y:S01]  /*1550*/  IMAD.SHL.U32 R4, R4, 0x200, RZ ;  /* 0x0000020004047824 */ /* 0x000fe200078e00ff */
[----:B------:R-:W-:Y:S02]  /*1560*/  SHF.R.U32.HI R5, RZ, 0x2, R18 ;  /* 0x00000002ff057819 */ /* 0x000fe40000011612 */
[----:B------:R-:W-:Y:S01]  /*1570*/  LEA.HI R6, R6, R7, RZ, 0x1f ;  /* 0x0000000706067211 */ /* 0x000fe200078ff8ff */
[----:B------:R-:W-:Y:S01]  /*1580*/  IMAD.SHL.U32 R7, R18, 0x40, RZ ;  /* 0x0000004012077824 */ /* 0x000fe200078e00ff */
[----:B------:R-:W-:-:S02]  /*1590*/  LOP3.LUT R5, R5, 0x7, RZ, 0xc0, !PT ;  /* 0x0000000705057812 */ /* 0x000fc400078ec0ff */
[----:B------:R-:W-:Y:S02]  /*15a0*/  R2P PR, R18, 0x60 ;  /* 0x0000006012007804 */ /* 0x000fe40000000000 */
[----:B------:R-:W-:Y:S01]  /*15b0*/  LOP3.LUT R5, R4, 0xfffffe00, R5, 0xe2, !PT ;  /* 0xfffffe0004057812 */ /* 0x000fe200078ee205 */
[----:B------:R-:W-:Y:S01]  /*15c0*/  IMAD.MOV.U32 R4, RZ, RZ, 0x90 ;  /* 0x00000090ff047424 */ /* 0x000fe200078e00ff */
[----:B------:R-:W-:Y:S01]  /*15d0*/  LOP3.LUT R6, R6, 0x40, R7, 0x78, !PT ;  /* 0x0000004006067812 */ /* 0x000fe200078e7807 */
[----:B------:R-:W-:Y:S01]  /*15e0*/  IMAD R7, R3, 0x8, R0 ;  /* 0x0000000803077824 */ /* 0x000fe200078e0200 */
[----:B------:R-:W-:Y:S02]  /*15f0*/  SHF.L.U32 R8, R93, 0x1f, RZ ;  /* 0x0000001f5d087819 */ /* 0x000fe400000006ff */
[----:B------:R-:W-:Y:S01]  /*1600*/  LOP3.LUT R5, R5, R6, RZ, 0xfc, !PT ;  /* 0x0000000605057212 */ /* 0x000fe200078efcff */
[----:B------:R-:W-:Y:S01]  /*1610*/  IMAD.MOV.U32 R6, RZ, RZ, 0x120 ;  /* 0x00000120ff067424 */ /* 0x000fe200078e00ff */
[----:B------:R-:W-:Y:S01]  /*1620*/  SEL R4, R4, 0x70, !P5 ;  /* 0x0000007004047807 */ /* 0x000fe20006800000 */
[----:B------:R0:W1:Y:S01]  /*1630*/  SYNCS.PHASECHK.TRANS64.TRYWAIT P1, [R7+URZ], R8 ;  /* 0x00000008070075a7 */ /* 0x000062000802017f */
[----:B------:R-:W-:-:S07]  /*1640*/  LOP3.LUT R11, R5, UR4, RZ, 0xfc, !PT ;  /* 0x00000004050b7c12 */ /* 0x000fce000f8efcff */
[----:B------:R-:W-:Y:S05]  /*1650*/  WARPSYNC.ALL ;  /* 0x0000000000007948 */ /* 0x000fea0003800000 */
[----:B------:R-:W-:Y:S01]  /*1660*/  IMAD.IADD R11, R0, 0x1, R11 ;  /* 0x00000001000b7824 */ /* 0x000fe200078e020b */
[----:B------:R-:W-:Y:S02]  /*1670*/  SEL R6, R6, 0xe0, !P6 ;  /* 0x000000e006067807 */ /* 0x000fe40007000000 */
[----:B------:R-:W-:Y:S01]  /*1680*/  ISETP.NE.AND P2, PT, R24, 0x1, PT ;  /* 0x000000011800780c */ /* 0x000fe20003f45270 */
[C---:B------:R-:W-:Y:S01]  /*1690*/  IMAD.IADD R9, R11.reuse, 0x1, R4 ;  /* 0x000000010b097824 */ /* 0x040fe200078e0204 */
[----:B------:R-:W-:Y:S01]  /*16a0*/  LDS.U8 R14, [R11+0x808] ;  /* 0x000808000b0e7984 */ /* 0x000fe20000000000 */
[----:B------:R-:W-:-:S03]  /*16b0*/  IMAD.IADD R10, R11, 0x1, R6 ;  /* 0x000000010b0a7824 */ /* 0x000fc600078e0206 */
[----:B------:R-:W-:Y:S04]  /*16c0*/  LDS.U8 R22, [R11+0x1008] ;  /* 0x001008000b167984 */ /* 0x000fe80000000000 */
[----:B------:R-:W2:Y:S04]  /*16d0*/  LDS.U8 R21, [R9+0x808] ;  /* 0x0008080009157984 */ /* 0x000ea80000000000 */
[----:B------:R-:W3:Y:S04]  /*16e0*/  LDS.U8 R29, [R9+0x1008] ;  /* 0x00100800091d7984 */ /* 0x000ee80000000000 */
[----:B------:R-:W-:Y:S04]  /*16f0*/  LDS.U8 R12, [R11+0x800] ;  /* 0x000800000b0c7984 */ /* 0x000fe80000000000 */
[----:B------:R-:W4:Y:S04]  /*1700*/  LDS.U8 R13, [R9+0x800] ;  /* 0x00080000090d7984 */ /* 0x000f280000000000 */
[----:B------:R-:W0:Y:S04]  /*1710*/  LDS.U8 R23, [R10+0x808] ;  /* 0x000808000a177984 */ /* 0x000e280000000000 */
[----:B------:R-:W1:Y:S04]  /*1720*/  LDS.U8 R31, [R10+0x1008] ;  /* 0x001008000a1f7984 */ /* 0x000e680000000000 */
[----:B------:R-:W1:Y:S04]  /*1730*/  LDS.U8 R15, [R10+0x800] ;  /* 0x000800000a0f7984 */ /* 0x000e680000000000 */
[----:B------:R-:W-:Y:S04]  /*1740*/  LDS.U8 R20, [R11+0x1000] ;  /* 0x001000000b147984 */ /* 0x000fe80000000000 */
[----:B------:R-:W1:Y:S04]  /*1750*/  LDS.U8 R25, [R9+0x1000] ;  /* 0x0010000009197984 */ /* 0x000e680000000000 */
[----:B------:R-:W1:Y:S01]  /*1760*/  LDS.U8 R27, [R10+0x1000] ;  /* 0x001000000a1b7984 */ /* 0x000e620000000000 */
[----:B--2---:R-:W-:-:S03]  /*1770*/  PRMT R14, R21, 0x7604, R14 ;  /* 0x00007604150e7816 */ /* 0x004fc6000000000e */
[----:B------:R-:W-:Y:S01]  /*1780*/  LDS.U8 R33, [R11+0x1800] ;  /* 0x001800000b217984 */ /* 0x000fe20000000000 */
[----:B---3--:R-:W-:-:S03]  /*1790*/  PRMT R22, R29, 0x7604, R22 ;  /* 0x000076041d167816 */ /* 0x008fc60000000016 */
[----:B------:R-:W-:Y:S04]  /*17a0*/  LDS.U8 R21, [R11+0x4800] ;  /* 0x004800000b157984 */ /* 0x000fe80000000000 */
[----:B------:R-:W-:Y:S01]  /*17b0*/  LDS.U8 R29, [R11+0x5000] ;  /* 0x005000000b1d7984 */ /* 0x000fe20000000000 */
[----:B----4-:R-:W-:-:S03]  /*17c0*/  PRMT R12, R13, 0x7604, R12 ;  /* 0x000076040d0c7816 */ /* 0x010fc6000000000c */
[----:B------:R-:W-:Y:S01]  /*17d0*/  LDS.U8 R35, [R11+0x1808] ;  /* 0x001808000b237984 */ /* 0x000fe20000000000 */
[----:B0-----:R-:W-:-:S03]  /*17e0*/  PRMT R14, R23, 0x7054, R14 ;  /* 0x00007054170e7816 */ /* 0x001fc6000000000e */
[----:B------:R-:W-:Y:S01]  /*17f0*/  LDS.U8 R37, [R11+0x2000] ;  /* 0x002000000b257984 */ /* 0x000fe20000000000 */
[----:B-1----:R-:W-:-:S03]  /*1800*/  PRMT R22, R31, 0x7054, R22 ;  /* 0x000070541f167816 */ /* 0x002fc60000000016 */
[----:B------:R-:W-:Y:S01]  /*1810*/  LDS.U8 R23, [R11+0x4808] ;  /* 0x004808000b177984 */ /* 0x000fe20000000000 */
[----:B------:R-:W-:-:S03]  /*1820*/  PRMT R15, R15, 0x7054, R12 ;  /* 0x000070540f0f7816 */ /* 0x000fc6000000000c */
[----:B------:R-:W-:Y:S01]  /*1830*/  LDS.U8 R31, [R11+0x5008] ;  /* 0x005008000b1f7984 */ /* 0x000fe20000000000 */
[----:B------:R-:W-:-:S03]  /*1840*/  IMAD.IADD R12, R6, 0x1, R9 ;  /* 0x00000001060c7824 */ /* 0x000fc600078e0209 */
[----:B------:R-:W-:Y:S01]  /*1850*/  LDS.U8 R39, [R11+0x2008] ;  /* 0x002008000b277984 */ /* 0x000fe20000000000 */
[----:B------:R-:W-:-:S03]  /*1860*/  PRMT R20, R25, 0x7604, R20 ;  /* 0x0000760419147816 */ /* 0x000fc60000000014 */
[----:B------:R-:W-:Y:S01]  /*1870*/  LDS.U8 R41, [R11+0x5800] ;  /* 0x005800000b297984 */ /* 0x000fe20000000000 */
[----:B------:R-:W-:-:S03]  /*1880*/  PRMT R20, R27, 0x7054, R20 ;  /* 0x000070541b147816 */ /* 0x000fc60000000014 */
[----:B------:R-:W-:Y:S04]  /*1890*/  LDS.U8 R43, [R11+0x5808] ;  /* 0x005808000b2b7984 */ /* 0x000fe80000000000 */
[----:B------:R-:W-:Y:S04]  /*18a0*/  LDS.U8 R45, [R11+0x6000] ;  /* 0x006000000b2d7984 */ /* 0x000fe80000000000 */
[----:B------:R-:W-:Y:S04]  /*18b0*/  LDS.U8 R47, [R11+0x6008] ;  /* 0x006008000b2f7984 */ /* 0x000fe80000000000 */
[----:B------:R-:W0:Y:S04]  /*18c0*/  LDS.U8 R26, [R9+0x4800] ;  /* 0x00480000091a7984 */ /* 0x000e280000000000 */
[----:B------:R-:W1:Y:S04]  /*18d0*/  LDS.U8 R32, [R9+0x4808] ;  /* 0x0048080009207984 */ /* 0x000e680000000000 */
[----:B------:R-:W2:Y:S04]  /*18e0*/  LDS.U8 R38, [R9+0x5000] ;  /* 0x0050000009267984 */ /* 0x000ea80000000000 */
[----:B------:R-:W3:Y:S04]  /*18f0*/  LDS.U8 R42, [R9+0x5008] ;  /* 0x00500800092a7984 */ /* 0x000ee80000000000 */
[----:B------:R-:W4:Y:S04]  /*1900*/  LDS.U8 R48, [R9+0x1800] ;  /* 0x0018000009307984 */ /* 0x000f280000000000 */
[----:B------:R-:W4:Y:S04]  /*1910*/  LDS.U8 R52, [R9+0x1808] ;  /* 0x0018080009347984 */ /* 0x000f280000000000 */
[----:B------:R-:W4:Y:S04]  /*1920*/  LDS.U8 R58, [R9+0x2000] ;  /* 0x00200000093a7984 */ /* 0x000f280000000000 */
[----:B------:R-:W4:Y:S04]  /*1930*/  LDS.U8 R62, [R9+0x2008] ;  /* 0x00200800093e7984 */ /* 0x000f280000000000 */
[----:B------:R-:W4:Y:S04]  /*1940*/  LDS.U8 R68, [R9+0x5800] ;  /* 0x0058000009447984 */ /* 0x000f280000000000 */
[----:B------:R-:W4:Y:S04]  /*1950*/  LDS.U8 R72, [R9+0x5808] ;  /* 0x0058080009487984 */ /* 0x000f280000000000 */
[----:B------:R-:W4:Y:S01]  /*1960*/  LDS.U8 R78, [R9+0x6000] ;  /* 0x00600000094e7984 */ /* 0x000f220000000000 */
[----:B0-----:R-:W-:-:S03]  /*1970*/  PRMT R21, R26, 0x7604, R21 ;  /* 0x000076041a157816 */ /* 0x001fc60000000015 */
[----:B------:R-:W0:Y:S01]  /*1980*/  LDS.U8 R82, [R9+0x6008] ;  /* 0x0060080009527984 */ /* 0x000e220000000000 */
[----:B-1----:R-:W-:-:S03]  /*1990*/  PRMT R23, R32, 0x7604, R23 ;  /* 0x0000760420177816 */ /* 0x002fc60000000017 */
[----:B------:R-:W1:Y:S01]  /*19a0*/  LDS.U8 R30, [R10+0x4800] ;  /* 0x004800000a1e7984 */ /* 0x000e620000000000 */
[----:B--2---:R-:W-:-:S03]  /*19b0*/  PRMT R29, R38, 0x7604, R29 ;  /* 0x00007604261d7816 */ /* 0x004fc6000000001d */
[----:B------:R-:W2:Y:S01]  /*19c0*/  LDS.U8 R34, [R10+0x4808] ;  /* 0x004808000a227984 */ /* 0x000ea20000000000 */
[----:B---3--:R-:W-:-:S03]  /*19d0*/  PRMT R31, R42, 0x7604, R31 ;  /* 0x000076042a1f7816 */ /* 0x008fc6000000001f */
[----:B------:R-:W3:Y:S01]  /*19e0*/  LDS.U8 R40, [R10+0x5000] ;  /* 0x005000000a287984 */ /* 0x000ee20000000000 */
[----:B----4-:R-:W-:-:S03]  /*19f0*/  PRMT R33, R48, 0x7604, R33 ;  /* 0x0000760430217816 */ /* 0x010fc60000000021 */
[----:B------:R-:W4:Y:S01]  /*1a00*/  LDS.U8 R44, [R10+0x5008] ;  /* 0x005008000a2c7984 */ /* 0x000f220000000000 */
[----:B------:R-:W-:-:S03]  /*1a10*/  PRMT R35, R52, 0x7604, R35 ;  /* 0x0000760434237816 */ /* 0x000fc60000000023 */
        /* <DEDUP_REMOVED lines=47> */
[----:B------:R-:W-:Y:S02]  /*1d10*/  PRMT R97, R36, 0x654, R23 ;  /* 0x0000065424617816 */ /* 0x000fe40000000017 */
[----:B------:R-:W-:Y:S02]  /*1d20*/  PRMT R98, R98, 0x654, R29 ;  /* 0x0000065462627816 */ /* 0x000fe4000000001d */
[----:B------:R-:W-:Y:S02]  /*1d30*/  PRMT R99, R46, 0x654, R31 ;  /* 0x000006542e637816 */ /* 0x000fe4000000001f */
[----:B------:R-:W-:Y:S02]  /*1d40*/  PRMT R100, R100, 0x654, R33 ;  /* 0x0000065464647816 */ /* 0x000fe40000000021 */
[----:B0-----:R-:W-:Y:S02]  /*1d50*/  PRMT R101, R56, 0x654, R35 ;  /* 0x0000065438657816 */ /* 0x001fe40000000023 */
[----:B-1----:R-:W-:-:S02]  /*1d60*/  PRMT R102, R102, 0x654, R37 ;  /* 0x0000065466667816 */ /* 0x002fc40000000025 */
[----:B--2---:R-:W-:Y:S02]  /*1d70*/  PRMT R103, R66, 0x654, R39 ;  /* 0x0000065442677816 */ /* 0x004fe40000000027 */
[----:B---3--:R-:W-:Y:S02]  /*1d80*/  PRMT R104, R104, 0x654, R41 ;  /* 0x0000065468687816 */ /* 0x008fe40000000029 */
[----:B----4-:R-:W-:Y:S02]  /*1d90*/  PRMT R105, R76, 0x654, R43 ;  /* 0x000006544c697816 */ /* 0x010fe4000000002b */
[----:B------:R-:W-:Y:S02]  /*1da0*/  PRMT R106, R106, 0x654, R45 ;  /* 0x000006546a6a7816 */ /* 0x000fe4000000002d */
[----:B------:R-:W-:Y:S02]  /*1db0*/  PRMT R107, R86, 0x654, R47 ;  /* 0x00000654566b7816 */ /* 0x000fe4000000002f */
[----:B------:R-:W-:Y:S01]  /*1dc0*/  R2UR UR4, R28 ;  /* 0x000000001c0472ca */ /* 0x000fe200000e0000 */
[----:B------:R-:W-:Y:S01]  /*1dd0*/  WARPGROUP.ARRIVE ;  /* 0x00000000000079c5 */ /* 0x000fe20000000000 */
[----:B------:R-:W-:-:S11]  /*1de0*/  UMOV UR11, 0x40000040 ;  /* 0x40000040000b7882 */ /* 0x000fd60000000000 */
[----:B------:R-:W-:-:S04]  /*1df0*/  USHF.R.U32.HI UR4, URZ, 0x4, UR4 ;  /* 0x000000043f047899 */ /* 0x000fc80008011604 */
[----:B------:R-:W-:-:S04]  /*1e00*/  ULOP3.LUT UR4, UR4, 0x3fff, URZ, 0xc0, !UPT ;  /* 0x00003fff04047892 */ /* 0x000fc8000f8ec03f */
[----:B------:R-:W-:-:S04]  /*1e10*/  ULOP3.LUT UR7, UR4, 0x10000, URZ, 0xfc, !UPT ;  /* 0x0001000004077892 */ /* 0x000fc8000f8efc3f */
[----:B------:R-:W-:-:S04]  /*1e20*/  ULEA UR4, UR39, UR7, 0x9 ;  /* 0x0000000727047291 */ /* 0x000fc8000f8e483f */
[----:B------:R-:W-:-:S03]  /*1e30*/  UIADD3 UR6, UR4, 0x2, URZ ;  /* 0x0000000204067890 */ /* 0x000fc6000fffe03f */
[----:B------:R-:W-:Y:S02]  /*1e40*/  UMOV UR10, UR4 ;  /* 0x00000004000a7c82 */ /* 0x000fe40008000000 */
[----:B------:R-:W-:Y:S03]  /*1e50*/  QGMMA.64x64x32.F32.E4M3.E5M2 R56, R24, gdesc[UR8], RZ, !UPT, gsb0 ;  /* 0x00e0000818387df3 */ /* 0x000fe6000c0028ff */
[----:B------:R-:W-:Y:S02]  /*1e60*/  WARPGROUP.DEPBAR.LE gsb0, 0x0 ;  /* 0x00008000000079c5 */ /* 0x000fe40000010000 */
[----:B------:R-:W-:-:S06]  /*1e70*/  WARPGROUP.ARRIVE ;  /* 0x00000000000079c5 */ /* 0x000fcc0000000000 */
[----:B------:R-:W-:Y:S01]  /*1e80*/  QGMMA.64x64x32.F32.E4M3.E5M2 R24, R96, gdesc[UR8], RZ, !UPT, gsb0 ;  /* 0x00e0000860187df3 */ /* 0x000fe2000c0028ff */
[----:B------:R-:W-:Y:S01]  /*1e90*/  UMOV UR10, UR6 ;  /* 0x00000006000a7c82 */ /* 0x000fe20008000000 */
[----:B------:R-:W-:Y:S01]  /*1ea0*/  UMOV UR11, 0x40000040 ;  /* 0x40000040000b7882 */ /* 0x000fe20000000000 */
[----:B------:R-:W-:Y:S02]  /*1eb0*/  UIADD3 UR6, UR4, 0x4, URZ ;  /* 0x0000000404067890 */ /* 0x000fe4000fffe03f */
[----:B------:R-:W-:Y:S01]  /*1ec0*/  UIADD3 UR4, UR4, 0x6, URZ ;  /* 0x0000000604047890 */ /* 0x000fe2000fffe03f */
[----:B------:R-:W-:Y:S02]  /*1ed0*/  WARPGROUP.DEPBAR.LE gsb0, 0x0 ;  /* 0x00008000000079c5 */ /* 0x000fe40000010000 */
[----:B------:R-:W-:-:S06]  /*1ee0*/  WARPGROUP.ARRIVE ;  /* 0x00000000000079c5 */ /* 0x000fcc0000000000 */
[----:B------:R-:W-:Y:S03]  /*1ef0*/  QGMMA.64x64x32.F32.E4M3.E5M2 R56, R100, gdesc[UR8], R56, gsb0 ;  /* 0x00e0000864387df3 */ /* 0x000fe60008002838 */
[----:B------:R-:W-:Y:S02]  /*1f00*/  WARPGROUP.DEPBAR.LE gsb0, 0x0 ;  /* 0x00008000000079c5 */ /* 0x000fe40000010000 */
[----:B------:R-:W-:Y:S04]  /*1f10*/  LDS.U8 R13, [R11+0x2800] ;  /* 0x002800000b0d7984 */ /* 0x000fe80000000000 */
[----:B------:R-:W0:Y:S01]  /*1f20*/  LDS.U8 R14, [R9+0x2800] ;  /* 0x00280000090e7984 */ /* 0x000e220000000000 */
[----:B------:R-:W-:-:S06]  /*1f30*/  WARPGROUP.ARRIVE ;  /* 0x00000000000079c5 */ /* 0x000fcc0000000000 */
[----:B------:R-:W-:Y:S01]  /*1f40*/  QGMMA.64x64x32.F32.E4M3.E5M2 R24, R104, gdesc[UR8], R24, gsb0 ;  /* 0x00e0000868187df3 */ /* 0x000fe20008002818 */
[----:B------:R-:W-:Y:S01]  /*1f50*/  UMOV UR10, UR6 ;  /* 0x00000006000a7c82 */ /* 0x000fe20008000000 */
[----:B------:R-:W-:Y:S01]  /*1f60*/  UMOV UR11, 0x40000040 ;  /* 0x40000040000b7882 */ /* 0x000fe20000000000 */
[----:B0-----:R-:W-:Y:S01]  /*1f70*/  PRMT R13, R14, 0x7604, R13 ;  /* 0x000076040e0d7816 */ /* 0x001fe2000000000d */
[----:B------:R-:W-:Y:S02]  /*1f80*/  WARPGROUP.DEPBAR.LE gsb0, 0x0 ;  /* 0x00008000000079c5 */ /* 0x000fe40000010000 */
[----:B------:R-:W-:Y:S04]  /*1f90*/  LDS.U8 R15, [R11+0x2808] ;  /* 0x002808000b0f7984 */ /* 0x000fe80000000000 */
[----:B------:R-:W0:Y:S04]  /*1fa0*/  LDS.U8 R22, [R9+0x2808] ;  /* 0x0028080009167984 */ /* 0x000e280000000000 */
[----:B------:R-:W-:Y:S04]  /*1fb0*/  LDS.U8 R21, [R11+0x3000] ;  /* 0x003000000b157984 */ /* 0x000fe80000000000 */
[----:B------:R-:W1:Y:S04]  /*1fc0*/  LDS.U8 R100, [R9+0x3000] ;  /* 0x0030000009647984 */ /* 0x000e680000000000 */
[----:B------:R-:W-:Y:S04]  /*1fd0*/  LDS.U8 R23, [R11+0x3008] ;  /* 0x003008000b177984 */ /* 0x000fe80000000000 */
[----:B------:R-:W2:Y:S04]  /*1fe0*/  LDS.U8 R106, [R9+0x3008] ;  /* 0x00300800096a7984 */ /* 0x000ea80000000000 */
[----:B------:R-:W3:Y:S04]  /*1ff0*/  LDS.U8 R94, [R10+0x2808] ;  /* 0x002808000a5e7984 */ /* 0x000ee80000000000 */
[----:B------:R-:W4:Y:S04]  /*2000*/  LDS.U8 R20, [R10+0x2800] ;  /* 0x002800000a147984 */ /* 0x000f280000000000 */
[----:B------:R-:W4:Y:S04]  /*2010*/  LDS.U8 R102, [R10+0x3000] ;  /* 0x003000000a667984 */ /* 0x000f280000000000 */
[----:B------:R-:W4:Y:S04]  /*2020*/  LDS.U8 R108, [R10+0x3008] ;  /* 0x003008000a6c7984 */ /* 0x000f280000000000 */
[----:B------:R-:W4:Y:S04]  /*2030*/  LDS.U8 R98, [R12+0x2808] ;  /* 0x002808000c627984 */ /* 0x000f280000000000 */
[----:B------:R-:W4:Y:S01]  /*2040*/  LDS.U8 R96, [R12+0x2800] ;  /* 0x002800000c607984 */ /* 0x000f220000000000 */
[----:B0-----:R-:W-:-:S03]  /*2050*/  PRMT R15, R22, 0x7604, R15 ;  /* 0x00007604160f7816 */ /* 0x001fc6000000000f */
[----:B------:R-:W0:Y:S04]  /*2060*/  LDS.U8 R104, [R12+0x3000] ;  /* 0x003000000c687984 */ /* 0x000e280000000000 */
[----:B------:R-:W0:Y:S01]  /*2070*/  LDS.U8 R110, [R12+0x3008] ;  /* 0x003008000c6e7984 */ /* 0x000e220000000000 */
[----:B-1----:R-:W-:-:S03]  /*2080*/  PRMT R21, R100, 0x7604, R21 ;  /* 0x0000760464157816 */ /* 0x002fc60000000015 */
[----:B------:R-:W-:Y:S01]  /*2090*/  LDS.U8 R95, [R11+0x6800] ;  /* 0x006800000b5f7984 */ /* 0x000fe20000000000 */
[----:B--2---:R-:W-:-:S03]  /*20a0*/  PRMT R23, R106, 0x7604, R23 ;  /* 0x000076046a177816 */ /* 0x004fc60000000017 */
[----:B------:R-:W1:Y:S01]  /*20b0*/  LDS.U8 R112, [R9+0x6800] ;  /* 0x0068000009707984 */ /* 0x000e620000000000 */
[----:B---3--:R-:W-:-:S03]  /*20c0*/  PRMT R15, R94, 0x7054, R15 ;  /* 0x000070545e0f7816 */ /* 0x008fc6000000000f */
[----:B------:R-:W-:Y:S01]  /*20d0*/  LDS.U8 R101, [R11+0x6808] ;  /* 0x006808000b657984 */ /* 0x000fe20000000000 */
[----:B----4-:R-:W-:-:S03]  /*20e0*/  PRMT R13, R20, 0x7054, R13 ;  /* 0x00007054140d7816 */ /* 0x010fc6000000000d */
[----:B------:R-:W2:Y:S01]  /*20f0*/  LDS.U8 R118, [R9+0x6808] ;  /* 0x0068080009767984 */ /* 0x000ea20000000000 */
[----:B------:R-:W-:-:S03]  /*2100*/  PRMT R21, R102, 0x7054, R21 ;  /* 0x0000705466157816 */ /* 0x000fc60000000015 */
[----:B------:R-:W-:Y:S01]  /*2110*/  LDS.U8 R103, [R11+0x7000] ;  /* 0x007000000b677984 */ /* 0x000fe20000000000 */
[----:B------:R-:W-:-:S03]  /*2120*/  PRMT R23, R108, 0x7054, R23 ;  /* 0x000070546c177816 */ /* 0x000fc60000000017 */
[----:B------:R-:W3:Y:S01]  /*2130*/  LDS.U8 R124, [R9+0x7000] ;  /* 0x00700000097c7984 */ /* 0x000ee20000000000 */
[----:B------:R-:W-:-:S03]  /*2140*/  PRMT R97, R98, 0x654, R15 ;  /* 0x0000065462617816 */ /* 0x000fc6000000000f */
[----:B------:R-:W-:Y:S01]  /*2150*/  LDS.U8 R105, [R11+0x7008] ;  /* 0x007008000b697984 */ /* 0x000fe20000000000 */
[----:B------:R-:W-:-:S03]  /*2160*/  PRMT R96, R96, 0x654, R13 ;  /* 0x0000065460607816 */ /* 0x000fc6000000000d */
[----:B------:R-:W4:Y:S01]  /*2170*/  LDS.U8 R130, [R9+0x7008] ;  /* 0x0070080009827984 */ /* 0x000f220000000000 */
[----:B0-----:R-:W-:-:S03]  /*2180*/  PRMT R98, R104, 0x654, R21 ;  /* 0x0000065468627816 */ /* 0x001fc60000000015 */
[----:B------:R-:W0:Y:S01]  /*2190*/  LDS.U8 R114, [R10+0x6800] ;  /* 0x006800000a727984 */ /* 0x000e220000000000 */
[----:B------:R-:W-:-:S03]  /*21a0*/  PRMT R99, R110, 0x654, R23 ;  /* 0x000006546e637816 */ /* 0x000fc60000000017 */
[----:B------:R-:W0:Y:S04]  /*21b0*/  LDS.U8 R120, [R10+0x6808] ;  /* 0x006808000a787984 */ /* 0x000e280000000000 */
[----:B------:R-:W0:Y:S04]  /*21c0*/  LDS.U8 R126, [R10+0x7000] ;  /* 0x007000000a7e7984 */ /* 0x000e280000000000 */
[----:B------:R-:W0:Y:S01]  /*21d0*/  LDS.U8 R132, [R10+0x7008] ;  /* 0x007008000a847984 */ /* 0x000e220000000000 */
[----:B-1----:R-:W-:-:S03]  /*21e0*/  PRMT R95, R112, 0x7604, R95 ;  /* 0x00007604705f7816 */ /* 0x002fc6000000005f */
[----:B------:R-:W1:Y:S04]  /*21f0*/  LDS.U8 R116, [R12+0x6800] ;  /* 0x006800000c747984 */ /* 0x000e680000000000 */
[----:B------:R-:W1:Y:S01]  /*2200*/  LDS.U8 R122, [R12+0x6808] ;  /* 0x006808000c7a7984 */ /* 0x000e620000000000 */
[----:B--2---:R-:W-:-:S03]  /*2210*/  PRMT R101, R118, 0x7604, R101 ;  /* 0x0000760476657816 */ /* 0x004fc60000000065 */
[----:B------:R-:W2:Y:S04]  /*2220*/  LDS.U8 R128, [R12+0x7000] ;  /* 0x007000000c807984 */ /* 0x000ea80000000000 */
[----:B------:R-:W2:Y:S01]  /*2230*/  LDS.U8 R134, [R12+0x7008] ;  /* 0x007008000c867984 */ /* 0x000ea20000000000 */
[----:B------:R-:W-:Y:S01]  /*2240*/  WARPGROUP.ARRIVE ;  /* 0x00000000000079c5 */ /* 0x000fe20000000000 */
[----:B---3--:R-:W-:-:S05]  /*2250*/  PRMT R103, R124, 0x7604, R103 ;  /* 0x000076047c677816 */ /* 0x008fca0000000067 */
[----:B------:R-:W-:Y:S01]  /*2260*/  QGMMA.64x64x32.F32.E4M3.E5M2 R56, R96, gdesc[UR8], R56, gsb0 ;  /* 0x00e0000860387df3 */ /* 0x000fe20008002838 */
[----:B----4-:R-:W-:Y:S02]  /*2270*/  PRMT R105, R130, 0x7604, R105 ;  /* 0x0000760482697816 */ /* 0x010fe40000000069 */
[----:B0-----:R-:W-:Y:S02]  /*2280*/  PRMT R95, R114, 0x7054, R95 ;  /* 0x00007054725f7816 */ /* 0x001fe4000000005f */
[----:B------:R-:W-:Y:S02]  /*2290*/  PRMT R101, R120, 0x7054, R101 ;  /* 0x0000705478657816 */ /* 0x000fe40000000065 */
[----:B------:R-:W-:Y:S02]  /*22a0*/  PRMT R103, R126, 0x7054, R103 ;  /* 0x000070547e677816 */ /* 0x000fe40000000067 */
[----:B------:R-:W-:Y:S02]  /*22b0*/  PRMT R105, R132, 0x7054, R105 ;  /* 0x0000705484697816 */ /* 0x000fe40000000069 */
[----:B-1----:R-:W-:-:S02]  /*22c0*/  PRMT R100, R116, 0x654, R95 ;  /* 0x0000065474647816 */ /* 0x002fc4000000005f */
[----:B------:R-:W-:Y:S02]  /*22d0*/  PRMT R101, R122, 0x654, R101 ;  /* 0x000006547a657816 */ /* 0x000fe40000000065 */
[----:B--2---:R-:W-:Y:S02]  /*22e0*/  PRMT R102, R128, 0x654, R103 ;  /* 0x0000065480667816 */ /* 0x004fe40000000067 */
[----:B------:R-:W-:Y:S01]  /*22f0*/  PRMT R103, R134, 0x654, R105 ;  /* 0x0000065486677816 */ /* 0x000fe20000000069 */
        /* <DEDUP_REMOVED lines=27> */
[----:B------:R-:W-:Y:S01]  /*24b0*/  LDS.U8 R101, [R11+0x7808] ;  /* 0x007808000b657984 */ /* 0x000fe20000000000 */
[----:B---3--:R-:W-:-:S03]  /*24c0*/  PRMT R15, R94, 0x7054, R15 ;  /* 0x000070545e0f7816 */ /* 0x008fc6000000000f */
[----:B------:R-:W-:Y:S01]  /*24d0*/  LDS.U8 R103, [R11+0x8000] ;  /* 0x008000000b677984 */ /* 0x000fe20000000000 */
[----:B----4-:R-:W-:-:S03]  /*24e0*/  PRMT R13, R20, 0x7054, R13 ;  /* 0x00007054140d7816 */ /* 0x010fc6000000000d */
[----:B------:R-:W-:Y:S01]  /*24f0*/  LDS.U8 R105, [R11+0x8008] ;  /* 0x008008000b697984 */ /* 0x000fe20000000000 */
[----:B------:R-:W-:-:S03]  /*2500*/  PRMT R21, R102, 0x7054, R21 ;  /* 0x0000705466157816 */ /* 0x000fc60000000015 */
[----:B------:R-:W1:Y:S01]  /*2510*/  LDS.U8 R112, [R9+0x7800] ;  /* 0x0078000009707984 */ /* 0x000e620000000000 */
[----:B------:R-:W-:-:S03]  /*2520*/  PRMT R23, R108, 0x7054, R23 ;  /* 0x000070546c177816 */ /* 0x000fc60000000017 */
[----:B------:R-:W2:Y:S01]  /*2530*/  LDS.U8 R118, [R9+0x7808] ;  /* 0x0078080009767984 */ /* 0x000ea20000000000 */
[----:B------:R-:W-:-:S03]  /*2540*/  PRMT R97, R98, 0x654, R15 ;  /* 0x0000065462617816 */ /* 0x000fc6000000000f */
[----:B------:R-:W3:Y:S01]  /*2550*/  LDS.U8 R124, [R9+0x8000] ;  /* 0x00800000097c7984 */ /* 0x000ee20000000000 */
[----:B------:R-:W-:-:S03]  /*2560*/  PRMT R96, R96, 0x654, R13 ;  /* 0x0000065460607816 */ /* 0x000fc6000000000d */
[----:B------:R-:W4:Y:S01]  /*2570*/  LDS.U8 R130, [R9+0x8008] ;  /* 0x0080080009827984 */ /* 0x000f220000000000 */
[----:B0-----:R-:W-:-:S03]  /*2580*/  PRMT R98, R104, 0x654, R21 ;  /* 0x0000065468627816 */ /* 0x001fc60000000015 */
[----:B------:R-:W0:Y:S01]  /*2590*/  LDS.U8 R114, [R10+0x7800] ;  /* 0x007800000a727984 */ /* 0x000e220000000000 */
[----:B------:R-:W-:-:S03]  /*25a0*/  PRMT R99, R110, 0x654, R23 ;  /* 0x000006546e637816 */ /* 0x000fc60000000017 */
[----:B------:R-:W0:Y:S04]  /*25b0*/  LDS.U8 R120, [R10+0x7808] ;  /* 0x007808000a787984 */ /* 0x000e280000000000 */
[----:B------:R-:W0:Y:S04]  /*25c0*/  LDS.U8 R126, [R10+0x8000] ;  /* 0x008000000a7e7984 */ /* 0x000e280000000000 */
[----:B------:R-:W0:Y:S04]  /*25d0*/  LDS.U8 R132, [R10+0x8008] ;  /* 0x008008000a847984 */ /* 0x000e280000000000 */
[----:B------:R-:W0:Y:S04]  /*25e0*/  LDS.U8 R116, [R12+0x7800] ;  /* 0x007800000c747984 */ /* 0x000e280000000000 */
[----:B------:R-:W0:Y:S04]  /*25f0*/  LDS.U8 R122, [R12+0x7808] ;  /* 0x007808000c7a7984 */ /* 0x000e280000000000 */
[----:B------:R-:W0:Y:S01]  /*2600*/  LDS.U8 R128, [R12+0x8000] ;  /* 0x008000000c807984 */ /* 0x000e220000000000 */
[----:B-1----:R-:W-:-:S03]  /*2610*/  PRMT R95, R112, 0x7604, R95 ;  /* 0x00007604705f7816 */ /* 0x002fc6000000005f */
[----:B------:R-:W1:Y:S01]  /*2620*/  LDS.U8 R134, [R12+0x8008] ;  /* 0x008008000c867984 */ /* 0x000e620000000000 */
[----:B------:R-:W-:Y:S01]  /*2630*/  WARPGROUP.ARRIVE ;  /* 0x00000000000079c5 */ /* 0x000fe20000000000 */
[----:B--2---:R-:W-:Y:S02]  /*2640*/  PRMT R101, R118, 0x7604, R101 ;  /* 0x0000760476657816 */ /* 0x004fe40000000065 */
[----:B---3--:R-:W-:-:S03]  /*2650*/  PRMT R103, R124, 0x7604, R103 ;  /* 0x000076047c677816 */ /* 0x008fc60000000067 */
[----:B------:R-:W-:Y:S01]  /*2660*/  QGMMA.64x64x32.F32.E4M3.E5M2 R56, R96, gdesc[UR8], R56, gsb0 ;  /* 0x00e0000860387df3 */ /* 0x000fe20008002838 */
[----:B----4-:R-:W-:Y:S02]  /*2670*/  PRMT R105, R130, 0x7604, R105 ;  /* 0x0000760482697816 */ /* 0x010fe40000000069 */
[----:B0-----:R-:W-:Y:S02]  /*2680*/  PRMT R95, R114, 0x7054, R95 ;  /* 0x00007054725f7816 */ /* 0x001fe4000000005f */
[----:B------:R-:W-:Y:S02]  /*2690*/  PRMT R101, R120, 0x7054, R101 ;  /* 0x0000705478657816 */ /* 0x000fe40000000065 */
[----:B------:R-:W-:Y:S02]  /*26a0*/  PRMT R103, R126, 0x7054, R103 ;  /* 0x000070547e677816 */ /* 0x000fe40000000067 */
[----:B------:R-:W-:Y:S02]  /*26b0*/  PRMT R105, R132, 0x7054, R105 ;  /* 0x0000705484697816 */ /* 0x000fe40000000069 */
[----:B------:R-:W-:-:S02]  /*26c0*/  PRMT R108, R116, 0x654, R95 ;  /* 0x00000654746c7816 */ /* 0x000fc4000000005f */
[----:B------:R-:W-:Y:S02]  /*26d0*/  PRMT R109, R122, 0x654, R101 ;  /* 0x000006547a6d7816 */ /* 0x000fe40000000065 */
[----:B------:R-:W-:Y:S02]  /*26e0*/  PRMT R110, R128, 0x654, R103 ;  /* 0x00000654806e7816 */ /* 0x000fe40000000067 */
[----:B-1----:R-:W-:Y:S01]  /*26f0*/  PRMT R111, R134, 0x654, R105 ;  /* 0x00000654866f7816 */ /* 0x002fe20000000069 */
[----:B------:R-:W-:-:S03]  /*2700*/  WARPGROUP.DEPBAR.LE gsb0, 0x0 ;  /* 0x00008000000079c5 */ /* 0x000fc60000010000 */
[----:B------:R-:W-:-:S06]  /*2710*/  WARPGROUP.ARRIVE ;  /* 0x00000000000079c5 */ /* 0x000fcc0000000000 */
[----:B------:R-:W-:Y:S03]  /*2720*/  QGMMA.64x64x32.F32.E4M3.E5M2 R24, R108, gdesc[UR8], R24, gsb0 ;  /* 0x00e000086c187df3 */ /* 0x000fe60008002818 */
[----:B------:R-:W-:Y:S02]  /*2730*/  WARPGROUP.DEPBAR.LE gsb0, 0x0 ;  /* 0x00008000000079c5 */ /* 0x000fe40000010000 */
[----:B------:R-:W-:Y:S05]  /*2740*/  @!P2 BRA `(.L_x_22) ;  /* 0x00000024009ca947 */ /* 0x000fea0003800000 */
[----:B------:R-:W-:Y:S05]  /*2750*/  @!P0 BRA `(.L_x_23) ;  /* 0x0000000000048947 */ /* 0x000fea0003800000 */
[----:B------:R-:W-:Y:S01]  /*2760*/  BPT.TRAP 0x1 ;  /* 0x000000040000795c */ /* 0x000fe20000300000 */
.L_x_23:
[----:B------:R-:W-:-:S05]  /*2770*/  IMAD.SHL.U32 R130, R3, 0x8000, RZ ;  /* 0x0000800003827824 */ /* 0x000fca00078e00ff */
[----:B------:R-:W-:-:S05]  /*2780*/  LOP3.LUT R9, R130, R5, RZ, 0xfc, !PT ;  /* 0x0000000582097212 */ /* 0x000fca00078efcff */
[----:B------:R-:W-:Y:S01]  /*2790*/  IMAD.IADD R9, R0, 0x1, R9 ;  /* 0x0000000100097824 */ /* 0x000fe200078e0209 */
[----:B------:R-:W-:Y:S06]  /*27a0*/  @P1 BRA `(.L_x_24) ;  /* 0x0000000000081947 */ /* 0x000fec0003800000 */
[----:B------:R-:W0:Y:S02]  /*27b0*/  SYNCS.PHASECHK.TRANS64.TRYWAIT P1, [R7+URZ], R8 ;  /* 0x00000008070075a7 */ /* 0x000e24000802017f */
[----:B0-----:R-:W-:Y:S05]  /*27c0*/  @!P1 BRA `(.L_x_25) ;  /* 0x0000009000b49947 */ /* 0x001fea0003800000 */
.L_x_24:
[--C-:B------:R-:W-:Y:S01]  /*27d0*/  IMAD.IADD R99, R4, 0x1, R9.reuse ;  /* 0x0000000104637824 */ /* 0x100fe200078e0209 */
[----:B0-----:R-:W-:Y:S01]  /*27e0*/  LDS.U8 R7, [R9+0x800] ;  /* 0x0008000009077984 */ /* 0x001fe20000000000 */
[C---:B------:R-:W-:Y:S02]  /*27f0*/  IMAD.IADD R101, R6.reuse, 0x1, R9 ;  /* 0x0000000106657824 */ /* 0x040fe400078e0209 */
[----:B------:R-:W-:Y:S01]  /*2800*/  IMAD.IADD R103, R6, 0x1, R99 ;  /* 0x0000000106677824 */ /* 0x000fe200078e0263 */
[----:B------:R-:W-:Y:S04]  /*2810*/  LDS.U8 R15, [R9+0x1008] ;  /* 0x00100800090f7984 */ /* 0x000fe80000000000 */
[----:B------:R-:W0:Y:S04]  /*2820*/  LDS.U8 R8, [R99+0x800] ;  /* 0x0008000063087984 */ /* 0x000e280000000000 */
[----:B------:R-:W1:Y:S04]  /*2830*/  LDS.U8 R96, [R99+0x1008] ;  /* 0x0010080063607984 */ /* 0x000e680000000000 */
[----:B------:R-:W-:Y:S04]  /*2840*/  LDS.U8 R11, [R9+0x808] ;  /* 0x00080800090b7984 */ /* 0x000fe80000000000 */
[----:B------:R-:W-:Y:S04]  /*2850*/  LDS.U8 R13, [R9+0x1000] ;  /* 0x00100000090d7984 */ /* 0x000fe80000000000 */
[----:B------:R-:W-:Y:S04]  /*2860*/  LDS.U8 R21, [R9+0x4800] ;  /* 0x0048000009157984 */ /* 0x000fe80000000000 */
[----:B------:R-:W-:Y:S04]  /*2870*/  LDS.U8 R23, [R9+0x4808] ;  /* 0x0048080009177984 */ /* 0x000fe80000000000 */
[----:B------:R-:W-:Y:S04]  /*2880*/  LDS.U8 R95, [R9+0x5000] ;  /* 0x00500000095f7984 */ /* 0x000fe80000000000 */
[----:B------:R2:W-:Y:S04]  /*2890*/  LDS.U8 R97, [R9+0x5008] ;  /* 0x0050080009617984 */ /* 0x0005e80000000000 */
[----:B------:R-:W3:Y:S04]  /*28a0*/  LDS.U8 R12, [R99+0x808] ;  /* 0x00080800630c7984 */ /* 0x000ee80000000000 */
[----:B------:R-:W4:Y:S01]  /*28b0*/  LDS.U8 R22, [R99+0x1000] ;  /* 0x0010000063167984 */ /* 0x000f220000000000 */
[----:B--2---:R-:W2:Y:S03]  /*28c0*/  LDC R9, c[0x0][0x28c] ;  /* 0x0000a300ff097b82 */ /* 0x004ea60000000800 */
[----:B------:R-:W4:Y:S01]  /*28d0*/  LDS.U8 R106, [R99+0x4800] ;  /* 0x00480000636a7984 */ /* 0x000f220000000000 */
[----:B0-----:R-:W-:-:S03]  /*28e0*/  PRMT R7, R8, 0x7604, R7 ;  /* 0x0000760408077816 */ /* 0x001fc60000000007 */
[----:B------:R-:W0:Y:S01]  /*28f0*/  LDS.U8 R112, [R99+0x4808] ;  /* 0x0048080063707984 */ /* 0x000e220000000000 */
[----:B-1----:R-:W-:-:S03]  /*2900*/  PRMT R15, R96, 0x7604, R15 ;  /* 0x00007604600f7816 */ /* 0x002fc6000000000f */
[----:B------:R-:W1:Y:S04]  /*2910*/  LDS.U8 R118, [R99+0x5000] ;  /* 0x0050000063767984 */ /* 0x000e680000000000 */
[----:B------:R-:W1:Y:S04]  /*2920*/  LDS.U8 R124, [R99+0x5008] ;  /* 0x00500800637c7984 */ /* 0x000e680000000000 */
[----:B------:R-:W1:Y:S04]  /*2930*/  LDS.U8 R10, [R101+0x800] ;  /* 0x00080000650a7984 */ /* 0x000e680000000000 */
[----:B------:R-:W1:Y:S01]  /*2940*/  LDS.U8 R98, [R101+0x1008] ;  /* 0x0010080065627984 */ /* 0x000e620000000000 */
[----:B--2---:R-:W-:-:S03]  /*2950*/  ISETP.GE.AND P1, PT, R9, 0x101, PT ;  /* 0x000001010900780c */ /* 0x004fc60003f26270 */
[----:B------:R-:W2:Y:S04]  /*2960*/  LDS.U8 R14, [R101+0x808] ;  /* 0x00080800650e7984 */ /* 0x000ea80000000000 */
[----:B------:R-:W2:Y:S04]  /*2970*/  LDS.U8 R94, [R101+0x1000] ;  /* 0x00100000655e7984 */ /* 0x000ea80000000000 */
[----:B------:R-:W2:Y:S01]  /*2980*/  LDS.U8 R108, [R101+0x4800] ;  /* 0x00480000656c7984 */ /* 0x000ea20000000000 */
[----:B---3--:R-:W-:-:S03]  /*2990*/  PRMT R11, R12, 0x7604, R11 ;  /* 0x000076040c0b7816 */ /* 0x008fc6000000000b */
[----:B------:R-:W3:Y:S01]  /*29a0*/  LDS.U8 R114, [R101+0x4808] ;  /* 0x0048080065727984 */ /* 0x000ee20000000000 */
[----:B----4-:R-:W-:-:S03]  /*29b0*/  PRMT R13, R22, 0x7604, R13 ;  /* 0x00007604160d7816 */ /* 0x010fc6000000000d */
[----:B------:R-:W4:Y:S01]  /*29c0*/  LDS.U8 R120, [R101+0x5000] ;  /* 0x0050000065787984 */ /* 0x000f220000000000 */
[----:B------:R-:W-:-:S03]  /*29d0*/  PRMT R21, R106, 0x7604, R21 ;  /* 0x000076046a157816 */ /* 0x000fc60000000015 */
[----:B------:R-:W4:Y:S01]  /*29e0*/  LDS.U8 R126, [R101+0x5008] ;  /* 0x00500800657e7984 */ /* 0x000f220000000000 */
[----:B0-----:R-:W-:-:S03]  /*29f0*/  PRMT R23, R112, 0x7604, R23 ;  /* 0x0000760470177816 */ /* 0x001fc60000000017 */
[----:B------:R-:W0:Y:S01]  /*2a00*/  LDS.U8 R100, [R103+0x800] ;  /* 0x0008000067647984 */ /* 0x000e220000000000 */
[----:B-1----:R-:W-:-:S03]  /*2a10*/  PRMT R95, R118, 0x7604, R95 ;  /* 0x00007604765f7816 */ /* 0x002fc6000000005f */
[----:B------:R-:W1:Y:S01]  /*2a20*/  LDS.U8 R104, [R103+0x1008] ;  /* 0x0010080067687984 */ /* 0x000e620000000000 */
[----:B------:R-:W-:-:S03]  /*2a30*/  PRMT R97, R124, 0x7604, R97 ;  /* 0x000076047c617816 */ /* 0x000fc60000000061 */
[----:B------:R-:W1:Y:S01]  /*2a40*/  LDS.U8 R20, [R103+0x808] ;  /* 0x0008080067147984 */ /* 0x000e620000000000 */
[----:B------:R-:W-:-:S03]  /*2a50*/  PRMT R7, R10, 0x7054, R7 ;  /* 0x000070540a077816 */ /* 0x000fc60000000007 */
[----:B------:R-:W1:Y:S01]  /*2a60*/  LDS.U8 R102, [R103+0x1000] ;  /* 0x0010000067667984 */ /* 0x000e620000000000 */
[----:B------:R-:W-:-:S03]  /*2a70*/  PRMT R15, R98, 0x7054, R15 ;  /* 0x00007054620f7816 */ /* 0x000fc6000000000f */
[----:B------:R-:W1:Y:S01]  /*2a80*/  LDS.U8 R110, [R103+0x4800] ;  /* 0x00480000676e7984 */ /* 0x000e620000000000 */
[----:B--2---:R-:W-:-:S03]  /*2a90*/  PRMT R11, R14, 0x7054, R11 ;  /* 0x000070540e0b7816 */ /* 0x004fc6000000000b */
[----:B------:R-:W2:Y:S01]  /*2aa0*/  LDS.U8 R116, [R103+0x4808] ;  /* 0x0048080067747984 */ /* 0x000ea20000000000 */
[----:B------:R-:W-:-:S03]  /*2ab0*/  PRMT R13, R94, 0x7054, R13 ;  /* 0x000070545e0d7816 */ /* 0x000fc6000000000d */
[----:B------:R-:W2:Y:S01]  /*2ac0*/  LDS.U8 R122, [R103+0x5000] ;  /* 0x00500000677a7984 */ /* 0x000ea20000000000 */
[----:B------:R-:W-:-:S03]  /*2ad0*/  PRMT R21, R108, 0x7054, R21 ;  /* 0x000070546c157816 */ /* 0x000fc60000000015 */
[----:B------:R1:W2:Y:S01]  /*2ae0*/  LDS.U8 R128, [R103+0x5008] ;  /* 0x0050080067807984 */ /* 0x0002a20000000000 */
[----:B---3--:R-:W-:Y:S02]  /*2af0*/  PRMT R23, R114, 0x7054, R23 ;  /* 0x0000705472177816 */ /* 0x008fe40000000017 */
[----:B----4-:R-:W-:Y:S02]  /*2b00*/  PRMT R95, R120, 0x7054, R95 ;  /* 0x00007054785f7816 */ /* 0x010fe4000000005f */
[----:B------:R-:W-:Y:S02]  /*2b10*/  PRMT R97, R126, 0x7054, R97 ;  /* 0x000070547e617816 */ /* 0x000fe40000000061 */
[----:B0-----:R-:W-:Y:S01]  /*2b20*/  PRMT R100, R100, 0x654, R7 ;  /* 0x0000065464647816 */ /* 0x001fe20000000007 */
[----:B------:R-:W-:Y:S01]  /*2b30*/  IMAD.U32 R7, RZ, RZ, UR39 ;  /* 0x00000027ff077e24 */ /* 0x000fe2000f8e00ff */
[----:B-1----:R-:W-:Y:S02]  /*2b40*/  PRMT R103, R104, 0x654, R15 ;  /* 0x0000065468677816 */ /* 0x002fe4000000000f */
[----:B------:R-:W-:-:S02]  /*2b50*/  PRMT R101, R20, 0x654, R11 ;  /* 0x0000065414657816 */ /* 0x000fc4000000000b */
[----:B------:R-:W-:Y:S02]  /*2b60*/  PRMT R102, R102, 0x654, R13 ;  /* 0x0000065466667816 */ /* 0x000fe4000000000d */
[----:B------:R-:W-:Y:S02]  /*2b70*/  PRMT R104, R110, 0x654, R21 ;  /* 0x000006546e687816 */ /* 0x000fe40000000015 */
[----:B--2---:R-:W-:Y:S02]  /*2b80*/  PRMT R105, R116, 0x654, R23 ;  /* 0x0000065474697816 */ /* 0x004fe40000000017 */
[----:B------:R-:W-:Y:S02]  /*2b90*/  PRMT R106, R122, 0x654, R95 ;  /* 0x000006547a6a7816 */ /* 0x000fe4000000005f */
[----:B------:R-:W-:Y:S01]  /*2ba0*/  PRMT R107, R128, 0x654, R97 ;  /* 0x00000654806b7816 */ /* 0x000fe20000000061 */
[----:B------:R-:W-:Y:S06]  /*2bb0*/  @!P1 BRA `(.L_x_26) ;  /* 0x0000001000ec9947 */ /* 0x000fec0003800000 */
[----:B------:R-:W-:Y:S01]  /*2bc0*/  R2UR UR4, R3 ;  /* 0x00000000030472ca */ /* 0x000fe200000e0000 */
[----:B------:R-:W-:Y:S01]  /*2bd0*/  UIADD3 UR5, UR40, -0x1, URZ ;  /* 0xffffffff28057890 */ /* 0x000fe2000fffe03f */
[----:B------:R-:W-:-:S05]  /*2be0*/  IMAD.U32 R7, RZ, RZ, UR39 ;  /* 0x00000027ff077e24 */ /* 0x000fca000f8e00ff */
[----:B------:R-:W-:-:S08]  /*2bf0*/  IMAD.U32 R8, RZ, RZ, UR5 ;  /* 0x00000005ff087e24 */ /* 0x000fd0000f8e00ff */
.L_x_34:
[----:B------:R-:W-:-:S04]  /*2c00*/  UIADD3 UR5, UR4, 0x1, URZ ;  /* 0x0000000104057890 */ /* 0x000fc8000fffe03f */
[----:B------:R-:W-:-:S04]  /*2c10*/  UISETP.NE.AND UP0, UPT, UR5, 0x5, UPT ;  /* 0x000000050500788c */ /* 0x000fc8000bf05270 */
[----:B------:R-:W-:Y:S02]  /*2c20*/  USEL UR6, URZ, 0x1, UP0 ;  /* 0x000000013f067887 */ /* 0x000fe40008000000 */
[----:B------:R-:W-:-:S04]  /*2c30*/  USEL UR5, UR5, URZ, UP0 ;  /* 0x0000003f05057287 */ /* 0x000fc80008000000 */
[----:B------:R-:W-:Y:S02]  /*2c40*/  LOP3.LUT R93, R93, UR6, RZ, 0x3c, !PT ;  /* 0x000000065d5d7c12 */ /* 0x000fe4000f8e3cff */
[----:B------:R-:W-:Y:S01]  /*2c50*/  IMAD.U32 R3, RZ, RZ, UR5 ;  /* 0x00000005ff037e24 */ /* 0x000fe2000f8e00ff */
[----:B------:R-:W-:Y:S06]  /*2c60*/  @!P0 BRA `(.L_x_27) ;  /* 0x0000000000048947 */ /* 0x000fec0003800000 */
[----:B------:R-:W-:Y:S01]  /*2c70*/  BPT.TRAP 0x1 ;  /* 0x000000040000795c */ /* 0x000fe20000300000 */
.L_x_27:
[----:B------:R-:W0:Y:S01]  /*2c80*/  S2UR UR6, SR_CgaCtaId ;  /* 0x00000000000679c3 */ /* 0x000e220000008800 */
[----:B------:R-:W-:Y:S01]  /*2c90*/  UMOV UR5, 0x400 ;  /* 0x0000040000057882 */ /* 0x000fe20000000000 */
[----:B------:R-:W-:Y:S01]  /*2ca0*/  SHF.L.U32 R9, R93, 0x1f, RZ ;  /* 0x0000001f5d097819 */ /* 0x000fe200000006ff */
[----:B------:R-:W-:Y:S01]  /*2cb0*/  UMOV UR11, 0x40000040 ;  /* 0x40000040000b7882 */ /* 0x000fe20000000000 */
[----:B------:R-:W-:-:S06]  /*2cc0*/  USHF.L.U32 UR8, UR4, 0xf, URZ ;  /* 0x0000000f04087899 */ /* 0x000fcc000800063f */
[----:B------:R-:W-:Y:S01]  /*2cd0*/  LOP3.LUT R11, R5, UR8, RZ, 0xfc, !PT ;  /* 0x00000008050b7c12 */ /* 0x000fe2000f8efcff */
[----:B0-----:R-:W-:Y:S02]  /*2ce0*/  ULEA UR5, UR6, UR5, 0x18 ;  /* 0x0000000506057291 */ /* 0x001fe4000f8ec03f */
[----:B------:R-:W-:-:S04]  /*2cf0*/  ULEA UR6, UR4, UR7, 0x9 ;  /* 0x0000000704067291 */ /* 0x000fc8000f8e483f */
[----:B------:R-:W-:Y:S01]  /*2d00*/  IMAD.U32 R0, RZ, RZ, UR5 ;  /* 0x00000005ff007e24 */ /* 0x000fe2000f8e00ff */
[----:B------:R-:W-:Y:S02]  /*2d10*/  UIADD3 UR4, UR6, 0x2, URZ ;  /* 0x0000000206047890 */ /* 0x000fe4000fffe03f */
[----:B------:R-:W-:Y:S01]  /*2d20*/  UMOV UR10, UR6 ;  /* 0x00000006000a7c82 */ /* 0x000fe20008000000 */
[----:B------:R-:W-:Y:S02]  /*2d30*/  IMAD R10, R3, 0x8, R0 ;  /* 0x00000008030a7824 */ /* 0x000fe400078e0200 */
[----:B------:R-:W-:Y:S02]  /*2d40*/  IMAD.IADD R111, R0, 0x1, R11 ;  /* 0x00000001006f7824 */ /* 0x000fe400078e020b */
[----:B------:R0:W1:Y:S01]  /*2d50*/  SYNCS.PHASECHK.TRANS64.TRYWAIT P1, [R10+URZ], R9 ;  /* 0x000000090a0075a7 */ /* 0x000062000802017f */
[----:B------:R-:W-:Y:S01]  /*2d60*/  WARPGROUP.ARRIVE ;  /* 0x00000000000079c5 */ /* 0x000fe20000000000 */
[----:B------:R-:W-:-:S02]  /*2d70*/  IMAD.IADD R113, R4, 0x1, R111 ;  /* 0x0000000104717824 */ /* 0x000fc400078e026f */
[C---:B------:R-:W-:Y:S02]  /*2d80*/  IMAD.IADD R12, R6.reuse, 0x1, R111 ;  /* 0x00000001060c7824 */ /* 0x040fe400078e026f */
[----:B------:R-:W-:Y:S01]  /*2d90*/  IMAD.IADD R11, R6, 0x1, R113 ;  /* 0x00000001060b7824 */ /* 0x000fe200078e0271 */
[----:B------:R-:W-:Y:S03]  /*2da0*/  QGMMA.64x64x32.F32.E4M3.E5M2 R56, R100, gdesc[UR8], R56, gsb0 ;  /* 0x00e0000864387df3 */ /* 0x000fe60008002838 */
[----:B------:R-:W-:Y:S02]  /*2db0*/  WARPGROUP.DEPBAR.LE gsb0, 0x0 ;  /* 0x00008000000079c5 */ /* 0x000fe40000010000 */
[----:B------:R-:W-:-:S06]  /*2dc0*/  WARPGROUP.ARRIVE ;  /* 0x00000000000079c5 */ /* 0x000fcc0000000000 */
[----:B------:R-:W-:Y:S01]  /*2dd0*/  QGMMA.64x64x32.F32.E4M3.E5M2 R24, R104, gdesc[UR8], R24, gsb0 ;  /* 0x00e0000868187df3 */ /* 0x000fe20008002818 */
[----:B------:R-:W-:Y:S01]  /*2de0*/  UMOV UR10, UR4 ;  /* 0x00000004000a7c82 */ /* 0x000fe20008000000 */
[----:B------:R-:W-:Y:S01]  /*2df0*/  UMOV UR11, 0x40000040 ;  /* 0x40000040000b7882 */ /* 0x000fe20000000000 */
[----:B------:R-:W-:Y:S02]  /*2e00*/  WARPGROUP.DEPBAR.LE gsb0, 0x0 ;  /* 0x00008000000079c5 */ /* 0x000fe40000010000 */
[----:B------:R-:W-:Y:S04]  /*2e10*/  LDS.U8 R13, [R111+0x1800] ;  /* 0x001800006f0d7984 */ /* 0x000fe80000000000 */
[----:B------:R-:W2:Y:S04]  /*2e20*/  LDS.U8 R14, [R113+0x1800] ;  /* 0x00180000710e7984 */ /* 0x000ea80000000000 */
[----:B------:R-:W-:Y:S04]  /*2e30*/  LDS.U8 R15, [R111+0x1808] ;  /* 0x001808006f0f7984 */ /* 0x000fe80000000000 */
[----:B------:R-:W3:Y:S04]  /*2e40*/  LDS.U8 R22, [R113+0x1808] ;  /* 0x0018080071167984 */ /* 0x000ee80000000000 */
[----:B------:R-:W-:Y:S04]  /*2e50*/  LDS.U8 R21, [R111+0x2000] ;  /* 0x002000006f157984 */ /* 0x000fe80000000000 */
[----:B------:R-:W4:Y:S04]  /*2e60*/  LDS.U8 R98, [R113+0x2000] ;  /* 0x0020000071627984 */ /* 0x000f280000000000 */
[----:B------:R-:W-:Y:S04]  /*2e70*/  LDS.U8 R95, [R111+0x2008] ;  /* 0x002008006f5f7984 */ /* 0x000fe80000000000 */
[----:B------:R-:W0:Y:S04]  /*2e80*/  LDS.U8 R104, [R113+0x2008] ;  /* 0x0020080071687984 */ /* 0x000e280000000000 */
[----:B------:R-:W1:Y:S04]  /*2e90*/  LDS.U8 R20, [R12+0x1800] ;  /* 0x001800000c147984 */ /* 0x000e680000000000 */
[----:B------:R-:W1:Y:S04]  /*2ea0*/  LDS.U8 R94, [R12+0x1808] ;  /* 0x001808000c5e7984 */ /* 0x000e680000000000 */
[----:B------:R-:W1:Y:S04]  /*2eb0*/  LDS.U8 R102, [R12+0x2000] ;  /* 0x002000000c667984 */ /* 0x000e680000000000 */
[----:B------:R-:W1:Y:S01]  /*2ec0*/  LDS.U8 R106, [R12+0x2008] ;  /* 0x002008000c6a7984 */ /* 0x000e620000000000 */
[----:B--2---:R-:W-:-:S03]  /*2ed0*/  PRMT R13, R14, 0x7604, R13 ;  /* 0x000076040e0d7816 */ /* 0x004fc6000000000d */
[----:B------:R-:W2:Y:S04]  /*2ee0*/  LDS.U8 R100, [R11+0x1800] ;  /* 0x001800000b647984 */ /* 0x000ea80000000000 */
[----:B------:R-:W2:Y:S01]  /*2ef0*/  LDS.U8 R96, [R11+0x1808] ;  /* 0x001808000b607984 */ /* 0x000ea20000000000 */
[----:B---3--:R-:W-:-:S03]  /*2f00*/  PRMT R15, R22, 0x7604, R15 ;  /* 0x00007604160f7816 */ /* 0x008fc6000000000f */
[----:B------:R-:W3:Y:S04]  /*2f10*/  LDS.U8 R23, [R11+0x2000] ;  /* 0x002000000b177984 */ /* 0x000ee80000000000 */
[----:B------:R-:W3:Y:S01]  /*2f20*/  LDS.U8 R108, [R11+0x2008] ;  /* 0x002008000b6c7984 */ /* 0x000ee20000000000 */
[----:B----4-:R-:W-:-:S03]  /*2f30*/  PRMT R21, R98, 0x7604, R21 ;  /* 0x0000760462157816 */ /* 0x010fc60000000015 */
[----:B------:R-:W-:Y:S01]  /*2f40*/  LDS.U8 R97, [R111+0x5800] ;  /* 0x005800006f617984 */ /* 0x000fe20000000000 */
[----:B0-----:R-:W-:-:S03]  /*2f50*/  PRMT R95, R104, 0x7604, R95 ;  /* 0x00007604685f7816 */ /* 0x001fc6000000005f */
[----:B------:R-:W0:Y:S01]  /*2f60*/  LDS.U8 R110, [R113+0x5800] ;  /* 0x00580000716e7984 */ /* 0x000e220000000000 */
[----:B-1----:R-:W-:-:S03]  /*2f70*/  PRMT R13, R20, 0x7054, R13 ;  /* 0x00007054140d7816 */ /* 0x002fc6000000000d */
[----:B------:R-:W-:Y:S01]  /*2f80*/  LDS.U8 R99, [R111+0x5808] ;  /* 0x005808006f637984 */ /* 0x000fe20000000000 */
[----:B------:R-:W-:-:S03]  /*2f90*/  PRMT R15, R94, 0x7054, R15 ;  /* 0x000070545e0f7816 */ /* 0x000fc6000000000f */
[----:B------:R-:W1:Y:S01]  /*2fa0*/  LDS.U8 R116, [R113+0x5808] ;  /* 0x0058080071747984 */ /* 0x000e620000000000 */
[----:B------:R-:W-:-:S03]  /*2fb0*/  PRMT R102, R102, 0x7054, R21 ;  /* 0x0000705466667816 */ /* 0x000fc60000000015 */
[----:B------:R-:W-:Y:S01]  /*2fc0*/  LDS.U8 R105, [R111+0x6000] ;  /* 0x006000006f697984 */ /* 0x000fe20000000000 */
[----:B------:R-:W-:-:S03]  /*2fd0*/  PRMT R95, R106, 0x7054, R95 ;  /* 0x000070546a5f7816 */ /* 0x000fc6000000005f */
[----:B------:R-:W4:Y:S01]  /*2fe0*/  LDS.U8 R122, [R113+0x6000] ;  /* 0x00600000717a7984 */ /* 0x000f220000000000 */
[----:B--2---:R-:W-:-:S03]  /*2ff0*/  PRMT R100, R100, 0x654, R13 ;  /* 0x0000065464647816 */ /* 0x004fc6000000000d */
[----:B------:R-:W-:Y:S01]  /*3000*/  LDS.U8 R109, [R111+0x6008] ;  /* 0x006008006f6d7984 */ /* 0x000fe20000000000 */
[----:B------:R-:W-:-:S03]  /*3010*/  PRMT R101, R96, 0x654, R15 ;  /* 0x0000065460657816 */ /* 0x000fc6000000000f */
[----:B------:R-:W2:Y:S01]  /*3020*/  LDS.U8 R126, [R113+0x6008] ;  /* 0x00600800717e7984 */ /* 0x000ea20000000000 */
[----:B---3--:R-:W-:-:S03]  /*3030*/  PRMT R102, R23, 0x654, R102 ;  /* 0x0000065417667816 */ /* 0x008fc60000000066 */
[----:B------:R-:W3:Y:S01]  /*3040*/  LDS.U8 R112, [R12+0x5800] ;  /* 0x005800000c707984 */ /* 0x000ee20000000000 */
[----:B------:R-:W-:-:S03]  /*3050*/  PRMT R103, R108, 0x654, R95 ;  /* 0x000006546c677816 */ /* 0x000fc6000000005f */
[----:B------:R-:W3:Y:S04]  /*3060*/  LDS.U8 R118, [R12+0x5808] ;  /* 0x005808000c767984 */ /* 0x000ee80000000000 */
[----:B------:R-:W3:Y:S04]  /*3070*/  LDS.U8 R124, [R12+0x6000] ;  /* 0x006000000c7c7984 */ /* 0x000ee80000000000 */
[----:B------:R-:W3:Y:S01]  /*3080*/  LDS.U8 R128, [R12+0x6008] ;  /* 0x006008000c807984 */ /* 0x000ee20000000000 */
[----:B0-----:R-:W-:-:S03]  /*3090*/  PRMT R97, R110, 0x7604, R97 ;  /* 0x000076046e617816 */ /* 0x001fc60000000061 */
[----:B------:R-:W0:Y:S04]  /*30a0*/  LDS.U8 R114, [R11+0x5800] ;  /* 0x005800000b727984 */ /* 0x000e280000000000 */
[----:B------:R-:W0:Y:S01]  /*30b0*/  LDS.U8 R120, [R11+0x5808] ;  /* 0x005808000b787984 */ /* 0x000e220000000000 */
[----:B-1----:R-:W-:-:S03]  /*30c0*/  PRMT R99, R116, 0x7604, R99 ;  /* 0x0000760474637816 */ /* 0x002fc60000000063 */
[----:B------:R-:W1:Y:S04]  /*30d0*/  LDS.U8 R107, [R11+0x6000] ;  /* 0x006000000b6b7984 */ /* 0x000e680000000000 */
[----:B------:R-:W1:Y:S01]  /*30e0*/  LDS.U8 R130, [R11+0x6008] ;  /* 0x006008000b827984 */ /* 0x000e620000000000 */
[----:B------:R-:W-:Y:S01]  /*30f0*/  WARPGROUP.ARRIVE ;  /* 0x00000000000079c5 */ /* 0x000fe20000000000 */
[----:B----4-:R-:W-:-:S05]  /*3100*/  PRMT R105, R122, 0x7604, R105 ;  /* 0x000076047a697816 */ /* 0x010fca0000000069 */
[----:B------:R-:W-:Y:S01]  /*3110*/  QGMMA.64x64x32.F32.E4M3.E5M2 R56, R100, gdesc[UR8], R56, gsb0 ;  /* 0x00e0000864387df3 */ /* 0x000fe20008002838 */
[----:B--2---:R-:W-:Y:S02]  /*3120*/  PRMT R109, R126, 0x7604, R109 ;  /* 0x000076047e6d7816 */ /* 0x004fe4000000006d */
[----:B---3--:R-:W-:Y:S02]  /*3130*/  PRMT R97, R112, 0x7054, R97 ;  /* 0x0000705470617816 */ /* 0x008fe40000000061 */
[----:B------:R-:W-:Y:S02]  /*3140*/  PRMT R99, R118, 0x7054, R99 ;  /* 0x0000705476637816 */ /* 0x000fe40000000063 */
[----:B------:R-:W-:Y:S02]  /*3150*/  PRMT R124, R124, 0x7054, R105 ;  /* 0x000070547c7c7816 */ /* 0x000fe40000000069 */
[----:B------:R-:W-:Y:S02]  /*3160*/  PRMT R109, R128, 0x7054, R109 ;  /* 0x00007054806d7816 */ /* 0x000fe4000000006d */
[----:B0-----:R-:W-:-:S02]  /*3170*/  PRMT R104, R114, 0x654, R97 ;  /* 0x0000065472687816 */ /* 0x001fc40000000061 */
[----:B------:R-:W-:Y:S02]  /*3180*/  PRMT R105, R120, 0x654, R99 ;  /* 0x0000065478697816 */ /* 0x000fe40000000063 */
[----:B-1----:R-:W-:Y:S02]  /*3190*/  PRMT R106, R107, 0x654, R124 ;  /* 0x000006546b6a7816 */ /* 0x002fe4000000007c */
[----:B------:R-:W-:Y:S01]  /*31a0*/  PRMT R107, R130, 0x654, R109 ;  /* 0x00000654826b7816 */ /* 0x000fe2000000006d */
[----:B------:R-:W-:Y:S02]  /*31b0*/  WARPGROUP.DEPBAR.LE gsb0, 0x0 ;  /* 0x00008000000079c5 */ /* 0x000fe40000010000 */
[----:B------:R-:W-:Y:S04]  /*31c0*/  LDS.U8 R13, [R111+0x2800] ;  /* 0x002800006f0d7984 */ /* 0x000fe80000000000 */
[----:B------:R-:W0:Y:S01]  /*31d0*/  LDS.U8 R14, [R113+0x2800] ;  /* 0x00280000710e7984 */ /* 0x000e220000000000 */
[----:B------:R-:W-:-:S06]  /*31e0*/  WARPGROUP.ARRIVE ;  /* 0x00000000000079c5 */ /* 0x000fcc0000000000 */
[----:B------:R-:W-:Y:S01]  /*31f0*/  QGMMA.64x64x32.F32.E4M3.E5M2 R24, R104, gdesc[UR8], R24, gsb0 ;  /* 0x00e0000868187df3 */ /* 0x000fe20008002818 */
[----:B0-----:R-:W-:Y:S02]  /*3200*/  PRMT R13, R14, 0x7604, R13 ;  /* 0x000076040e0d7816 */ /* 0x001fe4000000000d */
[----:B------:R-:W-:Y:S02]  /*3210*/  WARPGROUP.DEPBAR.LE gsb0, 0x0 ;  /* 0x00008000000079c5 */ /* 0x000fe40000010000 */
[----:B------:R-:W-:Y:S04]  /*3220*/  LDS.U8 R15, [R111+0x2808] ;  /* 0x002808006f0f7984 */ /* 0x000fe80000000000 */
[----:B------:R-:W0:Y:S04]  /*3230*/  LDS.U8 R22, [R113+0x2808] ;  /* 0x0028080071167984 */ /* 0x000e280000000000 */
[----:B------:R-:W-:Y:S04]  /*3240*/  LDS.U8 R99, [R111+0x7000] ;  /* 0x007000006f637984 */ /* 0x000fe80000000000 */
[----:B------:R-:W1:Y:S04]  /*3250*/  LDS.U8 R122, [R113+0x7000] ;  /* 0x00700000717a7984 */ /* 0x000e680000000000 */
[----:B------:R-:W-:Y:S04]  /*3260*/  LDS.U8 R21, [R111+0x3000] ;  /* 0x003000006f157984 */ /* 0x000fe80000000000 */
[----:B------:R-:W2:Y:S04]  /*3270*/  LDS.U8 R100, [R113+0x3000] ;  /* 0x0030000071647984 */ /* 0x000ea80000000000 */
[----:B------:R-:W-:Y:S04]  /*3280*/  LDS.U8 R23, [R111+0x3008] ;  /* 0x003008006f177984 */ /* 0x000fe80000000000 */
[----:B------:R-:W3:Y:S04]  /*3290*/  LDS.U8 R106, [R113+0x3008] ;  /* 0x00300800716a7984 */ /* 0x000ee80000000000 */
[----:B------:R-:W-:Y:S04]  /*32a0*/  LDS.U8 R95, [R111+0x6800] ;  /* 0x006800006f5f7984 */ /* 0x000fe80000000000 */
[----:B------:R-:W4:Y:S04]  /*32b0*/  LDS.U8 R112, [R113+0x6800] ;  /* 0x0068000071707984 */ /* 0x000f280000000000 */
[----:B------:R-:W-:Y:S04]  /*32c0*/  LDS.U8 R97, [R111+0x6808] ;  /* 0x006808006f617984 */ /* 0x000fe80000000000 */
[----:B------:R-:W4:Y:S01]  /*32d0*/  LDS.U8 R118, [R113+0x6808] ;  /* 0x0068080071767984 */ /* 0x000f220000000000 */
[----:B0-----:R-:W-:-:S03]  /*32e0*/  PRMT R15, R22, 0x7604, R15 ;  /* 0x00007604160f7816 */ /* 0x001fc6000000000f */
[----:B------:R-:W-:Y:S04]  /*32f0*/  LDS.U8 R105, [R111+0x7008] ;  /* 0x007008006f697984 */ /* 0x000fe80000000000 */
[----:B------:R-:W0:Y:S01]  /*3300*/  LDS.U8 R126, [R113+0x7008] ;  /* 0x00700800717e7984 */ /* 0x000e220000000000 */
[----:B-1----:R-:W-:-:S03]  /*3310*/  PRMT R99, R122, 0x7604, R99 ;  /* 0x000076047a637816 */ /* 0x002fc60000000063 */
        /* <DEDUP_REMOVED lines=9> */
[----:B------:R-:W4:Y:S04]  /*33b0*/  LDS.U8 R120, [R12+0x6808] ;  /* 0x006808000c787984 */ /* 0x000f280000000000 */
[----:B------:R-:W4:Y:S01]  /*33c0*/  LDS.U8 R128, [R12+0x7008] ;  /* 0x007008000c807984 */ /* 0x000f220000000000 */
[----:B------:R-:W-:-:S03]  /*33d0*/  PRMT R97, R118, 0x7604, R97 ;  /* 0x0000760476617816 */ /* 0x000fc60000000061 */
[----:B------:R-:W4:Y:S04]  /*33e0*/  LDS.U8 R98, [R11+0x2808] ;  /* 0x002808000b627984 */ /* 0x000f280000000000 */
[----:B------:R-:W4:Y:S01]  /*33f0*/  LDS.U8 R103, [R11+0x7000] ;  /* 0x007000000b677984 */ /* 0x000f220000000000 */
[----:B0-----:R-:W-:-:S03]  /*3400*/  PRMT R105, R126, 0x7604, R105 ;  /* 0x000076047e697816 */ /* 0x001fc60000000069 */
[----:B------:R-:W0:Y:S01]  /*3410*/  LDS.U8 R96, [R11+0x2800] ;  /* 0x002800000b607984 */ /* 0x000e220000000000 */
[----:B-1----:R-:W-:-:S03]  /*3420*/  PRMT R15, R94, 0x7054, R15 ;  /* 0x000070545e0f7816 */ /* 0x002fc6000000000f */
[----:B------:R-:W1:Y:S01]  /*3430*/  LDS.U8 R104, [R11+0x3000] ;  /* 0x003000000b687984 */ /* 0x000e620000000000 */
[----:B------:R-:W-:-:S03]  /*3440*/  PRMT R124, R124, 0x7054, R99 ;  /* 0x000070547c7c7816 */ /* 0x000fc60000000063 */
[----:B------:R-:W1:Y:S01]  /*3450*/  LDS.U8 R110, [R11+0x3008] ;  /* 0x003008000b6e7984 */ /* 0x000e620000000000 */
[----:B--2---:R-:W-:-:S03]  /*3460*/  PRMT R13, R20, 0x7054, R13 ;  /* 0x00007054140d7816 */ /* 0x004fc6000000000d */
[----:B------:R-:W2:Y:S01]  /*3470*/  LDS.U8 R116, [R11+0x6800] ;  /* 0x006800000b747984 */ /* 0x000ea20000000000 */
[----:B------:R-:W-:-:S03]  /*3480*/  PRMT R21, R102, 0x7054, R21 ;  /* 0x0000705466157816 */ /* 0x000fc60000000015 */
[----:B------:R-:W2:Y:S01]  /*3490*/  LDS.U8 R101, [R11+0x6808] ;  /* 0x006808000b657984 */ /* 0x000ea20000000000 */
[----:B---3--:R-:W-:-:S03]  /*34a0*/  PRMT R23, R108, 0x7054, R23 ;  /* 0x000070546c177816 */ /* 0x008fc60000000017 */
[----:B------:R-:W3:Y:S01]  /*34b0*/  LDS.U8 R130, [R11+0x7008] ;  /* 0x007008000b827984 */ /* 0x000ee20000000000 */
[----:B------:R-:W-:Y:S02]  /*34c0*/  PRMT R95, R114, 0x7054, R95 ;  /* 0x00007054725f7816 */ /* 0x000fe4000000005f */
[----:B----4-:R-:W-:Y:S02]  /*34d0*/  PRMT R120, R120, 0x7054, R97 ;  /* 0x0000705478787816 */ /* 0x010fe40000000061 */
[----:B------:R-:W-:Y:S02]  /*34e0*/  PRMT R105, R128, 0x7054, R105 ;  /* 0x0000705480697816 */ /* 0x000fe40000000069 */
[----:B------:R-:W-:Y:S02]  /*34f0*/  PRMT R97, R98, 0x654, R15 ;  /* 0x0000065462617816 */ /* 0x000fe4000000000f */
[----:B------:R-:W-:Y:S02]  /*3500*/  PRMT R102, R103, 0x654, R124 ;  /* 0x0000065467667816 */ /* 0x000fe4000000007c */
[----:B0-----:R-:W-:-:S02]  /*3510*/  PRMT R96, R96, 0x654, R13 ;  /* 0x0000065460607816 */ /* 0x001fc4000000000d */
[----:B-1----:R-:W-:Y:S02]  /*3520*/  PRMT R98, R104, 0x654, R21 ;  /* 0x0000065468627816 */ /* 0x002fe40000000015 */
[----:B------:R-:W-:Y:S02]  /*3530*/  PRMT R99, R110, 0x654, R23 ;  /* 0x000006546e637816 */ /* 0x000fe40000000017 */
[----:B--2---:R-:W-:Y:S02]  /*3540*/  PRMT R100, R116, 0x654, R95 ;  /* 0x0000065474647816 */ /* 0x004fe4000000005f */
[----:B------:R-:W-:Y:S02]  /*3550*/  PRMT R101, R101, 0x654, R120 ;  /* 0x0000065465657816 */ /* 0x000fe40000000078 */
[----:B---3--:R-:W-:Y:S01]  /*3560*/  PRMT R103, R130, 0x654, R105 ;  /* 0x0000065482677816 */ /* 0x008fe20000000069 */
[----:B------:R-:W-:Y:S06]  /*3570*/  @!P0 BRA `(.L_x_28) ;  /* 0x0000000000048947 */ /* 0x000fec0003800000 */
[----:B------:R-:W-:Y:S01]  /*3580*/  BPT.TRAP 0x1 ;  /* 0x000000040000795c */ /* 0x000fe20000300000 */
.L_x_28:
[----:B------:R-:W-:Y:S01]  /*3590*/  IMAD R13, R7, 0x8, R0 ;  /* 0x00000008070d7824 */ /* 0x000fe200078e0200 */
[----:B------:R-:W-:-:S03]  /*35a0*/  ISETP.GT.U32.AND P2, PT, R19, 0x1, PT ;  /* 0x000000011300780c */ /* 0x000fc60003f44070 */
[----:B------:R-:W-:-:S05]  /*35b0*/  VIADD R13, R13, 0x28 ;  /* 0x000000280d0d7836 */ /* 0x000fca0000000000 */
[----:B------:R-:W-:-:S04]  /*35c0*/  PRMT R13, RZ, 0x654, R13 ;  /* 0x00000654ff0d7816 */ /* 0x000fc8000000000d */
[----:B------:R0:W-:Y:S01]  /*35d0*/  SYNCS.ARRIVE.TRANS64.RED.A1T0 RZ, [R13+URZ], RZ ;  /* 0x000000ff0dff79a7 */ /* 0x0001e2000810043f */
[----:B------:R-:W-:Y:S05]  /*35e0*/  @P2 BRA `(.L_x_29) ;  /* 0x0000000000042947 */ /* 0x000fea0003800000 */
[----:B------:R-:W-:Y:S01]  /*35f0*/  BPT.TRAP 0x1 ;  /* 0x000000040000795c */ /* 0x000fe20000300000 */
.L_x_29:
[----:B------:R-:W-:Y:S01]  /*3600*/  UIADD3 UR4, UR6, 0x4, URZ ;  /* 0x0000000406047890 */ /* 0x000fe2000fffe03f */
[----:B------:R-:W-:Y:S01]  /*3610*/  WARPGROUP.ARRIVE ;  /* 0x00000000000079c5 */ /* 0x000fe20000000000 */
[----:B------:R-:W-:Y:S01]  /*3620*/  UMOV UR11, 0x40000040 ;  /* 0x40000040000b7882 */ /* 0x000fe20000000000 */
[----:B------:R-:W-:-:S04]  /*3630*/  VIADD R7, R7, 0x1 ;  /* 0x0000000107077836 */ /* 0x000fc80000000000 */
[----:B------:R-:W-:Y:S01]  /*3640*/  UMOV UR10, UR4 ;  /* 0x00000004000a7c82 */ /* 0x000fe20008000000 */
[C---:B------:R-:W-:Y:S01]  /*3650*/  ISETP.NE.AND P2, PT, R7.reuse, 0x5, PT ;  /* 0x000000050700780c */ /* 0x040fe20003f45270 */
[----:B------:R-:W-:Y:S03]  /*3660*/  QGMMA.64x64x32.F32.E4M3.E5M2 R56, R96, gdesc[UR8], R56, gsb0 ;  /* 0x00e0000860387df3 */ /* 0x000fe60008002838 */
[----:B------:R-:W-:Y:S01]  /*3670*/  SEL R7, R7, RZ, P2 ;  /* 0x000000ff07077207 */ /* 0x000fe20001000000 */
[----:B------:R-:W-:Y:S02]  /*3680*/  WARPGROUP.DEPBAR.LE gsb0, 0x0 ;  /* 0x00008000000079c5 */ /* 0x000fe40000010000 */
[----:B0-----:R-:W-:Y:S04]  /*3690*/  LDS.U8 R13, [R111+0x3800] ;  /* 0x003800006f0d7984 */ /* 0x001fe80000000000 */
[----:B------:R-:W-:Y:S01]  /*36a0*/  LDS.U8 R15, [R111+0x3808] ;  /* 0x003808006f0f7984 */ /* 0x000fe20000000000 */
[----:B------:R-:W-:-:S06]  /*36b0*/  WARPGROUP.ARRIVE ;  /* 0x00000000000079c5 */ /* 0x000fcc0000000000 */
[----:B------:R-:W-:Y:S03]  /*36c0*/  QGMMA.64x64x32.F32.E4M3.E5M2 R24, R100, gdesc[UR8], R24, gsb0 ;  /* 0x00e0000864187df3 */ /* 0x000fe60008002818 */
[----:B------:R-:W-:Y:S02]  /*36d0*/  WARPGROUP.DEPBAR.LE gsb0, 0x0 ;  /* 0x00008000000079c5 */ /* 0x000fe40000010000 */
        /* <DEDUP_REMOVED lines=8> */
[----:B------:R-:W2:Y:S04]  /*3760*/  LDS.U8 R14, [R113+0x3800] ;  /* 0x00380000710e7984 */ /* 0x000ea80000000000 */
[----:B------:R-:W3:Y:S04]  /*3770*/  LDS.U8 R100, [R113+0x4000] ;  /* 0x0040000071647984 */ /* 0x000ee80000000000 */
[----:B------:R-:W4:Y:S04]  /*3780*/  LDS.U8 R112, [R113+0x7800] ;  /* 0x0078000071707984 */ /* 0x000f280000000000 */
[----:B------:R-:W4:Y:S01]  /*3790*/  LDS.U8 R118, [R113+0x7808] ;  /* 0x0078080071767984 */ /* 0x000f220000000000 */
[----:B0-----:R-:W-:-:S03]  /*37a0*/  PRMT R15, R22, 0x7604, R15 ;  /* 0x00007604160f7816 */ /* 0x001fc6000000000f */
[----:B------:R-:W0:Y:S01]  /*37b0*/  LDS.U8 R122, [R113+0x8000] ;  /* 0x00800000717a7984 */ /* 0x000e220000000000 */
[----:B-1----:R-:W-:-:S03]  /*37c0*/  PRMT R23, R106, 0x7604, R23 ;  /* 0x000076046a177816 */ /* 0x002fc60000000017 */
[----:B------:R-:W1:Y:S04]  /*37d0*/  LDS.U8 R126, [R113+0x8008] ;  /* 0x00800800717e7984 */ /* 0x000e680000000000 */
[----:B------:R-:W1:Y:S04]  /*37e0*/  LDS.U8 R94, [R12+0x3808] ;  /* 0x003808000c5e7984 */ /* 0x000e680000000000 */
[----:B------:R-:W1:Y:S04]  /*37f0*/  LDS.U8 R108, [R12+0x4008] ;  /* 0x004008000c6c7984 */ /* 0x000e680000000000 */
[----:B------:R-:W1:Y:S04]  /*3800*/  LDS.U8 R20, [R12+0x3800] ;  /* 0x003800000c147984 */ /* 0x000e680000000000 */
[----:B------:R-:W1:Y:S04]  /*3810*/  LDS.U8 R102, [R12+0x4000] ;  /* 0x004000000c667984 */ /* 0x000e680000000000 */
        /* <DEDUP_REMOVED lines=23> */
[----:B--2---:R-:W-:Y:S02]  /*3990*/  PRMT R120, R120, 0x7054, R97 ;  /* 0x0000705478787816 */ /* 0x004fe40000000061 */
[----:B---3--:R-:W-:Y:S02]  /*39a0*/  PRMT R124, R124, 0x7054, R99 ;  /* 0x000070547c7c7816 */ /* 0x008fe40000000063 */
[----:B----4-:R-:W-:Y:S02]  /*39b0*/  PRMT R103, R128, 0x7054, R103 ;  /* 0x0000705480677816 */ /* 0x010fe40000000067 */
[----:B------:R-:W-:Y:S02]  /*39c0*/  PRMT R97, R98, 0x654, R15 ;  /* 0x0000065462617816 */ /* 0x000fe4000000000f */
[----:B0-----:R-:W-:Y:S02]  /*39d0*/  PRMT R99, R110, 0x654, R23 ;  /* 0x000006546e637816 */ /* 0x001fe40000000017 */
[----:B-1----:R-:W-:-:S02]  /*39e0*/  PRMT R96, R96, 0x654, R13 ;  /* 0x0000065460607816 */ /* 0x002fc4000000000d */
[----:B------:R-:W-:Y:S02]  /*39f0*/  PRMT R98, R104, 0x654, R21 ;  /* 0x0000065468627816 */ /* 0x000fe40000000015 */
[----:B------:R-:W-:Y:S02]  /*3a00*/  PRMT R108, R116, 0x654, R95 ;  /* 0x00000654746c7816 */ /* 0x000fe4000000005f */
[----:B------:R-:W-:Y:S02]  /*3a10*/  PRMT R109, R109, 0x654, R120 ;  /* 0x000006546d6d7816 */ /* 0x000fe40000000078 */
[----:B------:R-:W-:Y:S02]  /*3a20*/  PRMT R110, R101, 0x654, R124 ;  /* 0x00000654656e7816 */ /* 0x000fe4000000007c */
[----:B------:R-:W-:Y:S01]  /*3a30*/  PRMT R111, R130, 0x654, R103 ;  /* 0x00000654826f7816 */ /* 0x000fe20000000067 */
[----:B------:R-:W-:Y:S06]  /*3a40*/  @!P0 BRA `(.L_x_30) ;  /* 0x0000000000048947 */ /* 0x000fec0003800000 */
[----:B------:R-:W-:Y:S01]  /*3a50*/  BPT.TRAP 0x1 ;  /* 0x000000040000795c */ /* 0x000fe20000300000 */
.L_x_30:
[----:B------:R-:W-:Y:S01]  /*3a60*/  IMAD.SHL.U32 R130, R3, 0x8000, RZ ;  /* 0x0000800003827824 */ /* 0x000fe200078e00ff */
[----:B------:R-:W-:Y:S04]  /*3a70*/  BSSY B0, `(.L_x_31) ;  /* 0x0000006000007945 */ /* 0x000fe80003800000 */
[----:B------:R-:W-:-:S05]  /*3a80*/  LOP3.LUT R11, R130, R5, RZ, 0xfc, !PT ;  /* 0x00000005820b7212 */ /* 0x000fca00078efcff */
[----:B------:R-:W-:Y:S01]  /*3a90*/  IMAD.IADD R15, R0, 0x1, R11 ;  /* 0x00000001000f7824 */ /* 0x000fe200078e020b */
[----:B------:R-:W-:Y:S06]  /*3aa0*/  @P1 BRA `(.L_x_32) ;  /* 0x0000000000081947 */ /* 0x000fec0003800000 */
[----:B------:R-:W0:Y:S02]  /*3ab0*/  SYNCS.PHASECHK.TRANS64.TRYWAIT P1, [R10+URZ], R9 ;  /* 0x000000090a0075a7 */ /* 0x000e24000802017f */
[----:B0-----:R-:W-:Y:S05]  /*3ac0*/  @!P1 BRA `(.L_x_33) ;  /* 0x0000008000089947 */ /* 0x001fea0003800000 */
.L_x_32:
[----:B------:R-:W-:Y:S05]  /*3ad0*/  BSYNC B0 ;  /* 0x0000000000007941 */ /* 0x000fea0003800000 */
.L_x_31:
[--C-:B------:R-:W-:Y:S01]  /*3ae0*/  IMAD.IADD R105, R4, 0x1, R15.reuse ;  /* 0x0000000104697824 */ /* 0x100fe200078e020f */
[----:B------:R-:W-:Y:S01]  /*3af0*/  LDS.U8 R101, [R15+0x5000] ;  /* 0x005000000f657984 */ /* 0x000fe20000000000 */
[C---:B------:R-:W-:Y:S01]  /*3b00*/  IMAD.IADD R115, R6.reuse, 0x1, R15 ;  /* 0x0000000106737824 */ /* 0x040fe200078e020f */
[----:B------:R-:W-:Y:S05]  /*3b10*/  WARPSYNC.ALL ;  /* 0x0000000000007948 */ /* 0x000fea0003800000 */
[----:B------:R-:W1:Y:S01]  /*3b20*/  LDS.U8 R126, [R105+0x5000] ;  /* 0x00500000697e7984 */ /* 0x000e620000000000 */
[----:B------:R-:W-:-:S03]  /*3b30*/  IMAD.IADD R117, R6, 0x1, R105 ;  /* 0x0000000106757824 */ /* 0x000fc600078e0269 */
[----:B0-----:R-:W-:Y:S04]  /*3b40*/  LDS.U8 R9, [R15+0x800] ;  /* 0x000800000f097984 */ /* 0x001fe80000000000 */
[----:B------:R-:W-:Y:S04]  /*3b50*/  LDS.U8 R11, [R15+0x808] ;  /* 0x000808000f0b7984 */ /* 0x000fe80000000000 */
[----:B------:R-:W-:Y:S04]  /*3b60*/  LDS.U8 R13, [R15+0x1000] ;  /* 0x001000000f0d7984 */ /* 0x000fe80000000000 */
[----:B------:R-:W-:Y:S04]  /*3b70*/  LDS.U8 R21, [R15+0x1008] ;  /* 0x001008000f157984 */ /* 0x000fe80000000000 */
[----:B------:R-:W-:Y:S04]  /*3b80*/  LDS.U8 R23, [R15+0x4800] ;  /* 0x004800000f177984 */ /* 0x000fe80000000000 */
[----:B------:R-:W-:Y:S04]  /*3b90*/  LDS.U8 R95, [R15+0x4808] ;  /* 0x004808000f5f7984 */ /* 0x000fe80000000000 */
[----:B------:R-:W-:Y:S04]  /*3ba0*/  LDS.U8 R103, [R15+0x5008] ;  /* 0x005008000f677984 */ /* 0x000fe80000000000 */
[----:B------:R-:W0:Y:S04]  /*3bb0*/  LDS.U8 R10, [R105+0x800] ;  /* 0x00080000690a7984 */ /* 0x000e280000000000 */
[----:B------:R-:W2:Y:S04]  /*3bc0*/  LDS.U8 R14, [R105+0x808] ;  /* 0x00080800690e7984 */ /* 0x000ea80000000000 */
[----:B------:R-:W3:Y:S01]  /*3bd0*/  LDS.U8 R94, [R105+0x1000] ;  /* 0x00100000695e7984 */ /* 0x000ee20000000000 */
[----:B-1----:R-:W-:-:S03]  /*3be0*/  PRMT R101, R126, 0x7604, R101 ;  /* 0x000076047e657816 */ /* 0x002fc60000000065 */
[----:B------:R-:W1:Y:S04]  /*3bf0*/  LDS.U8 R104, [R105+0x1008] ;  /* 0x0010080069687984 */ /* 0x000e680000000000 */
        /* <DEDUP_REMOVED lines=9> */
[----:B--2---:R-:W-:-:S03]  /*3c90*/  PRMT R11, R14, 0x7604, R11 ;  /* 0x000076040e0b7816 */ /* 0x004fc6000000000b */
[----:B------:R-:W2:Y:S01]  /*3ca0*/  LDS.U8 R116, [R115+0x4800] ;  /* 0x0048000073747984 */ /* 0x000ea20000000000 */
[----:B---3--:R-:W-:-:S03]  /*3cb0*/  PRMT R13, R94, 0x7604, R13 ;  /* 0x000076045e0d7816 */ /* 0x008fc6000000000d */
[----:B------:R-:W3:Y:S01]  /*3cc0*/  LDS.U8 R122, [R115+0x4808] ;  /* 0x00480800737a7984 */ /* 0x000ee20000000000 */
[----:B-1----:R-:W-:-:S03]  /*3cd0*/  PRMT R21, R104, 0x7604, R21 ;  /* 0x0000760468157816 */ /* 0x002fc60000000015 */
[----:B------:R-:W1:Y:S01]  /*3ce0*/  LDS.U8 R134, [R115+0x5008] ;  /* 0x0050080073867984 */ /* 0x000e620000000000 */
        /* <DEDUP_REMOVED lines=16> */
[----:B--2---:R-:W-:Y:S02]  /*3df0*/  PRMT R23, R116, 0x7054, R23 ;  /* 0x0000705474177816 */ /* 0x004fe40000000017 */
[----:B---3--:R-:W-:Y:S02]  /*3e00*/  PRMT R95, R122, 0x7054, R95 ;  /* 0x000070547a5f7816 */ /* 0x008fe4000000005f */
[----:B-1----:R-:W-:Y:S02]  /*3e10*/  PRMT R134, R134, 0x7054, R103 ;  /* 0x0000705486867816 */ /* 0x002fe40000000067 */
[----:B----4-:R-:W-:Y:S02]  /*3e20*/  PRMT R106, R107, 0x654, R128 ;  /* 0x000006546b6a7816 */ /* 0x010fe40000000080 */
[----:B------:R-:W-:Y:S02]  /*3e30*/  PRMT R100, R100, 0x654, R9 ;  /* 0x0000065464647816 */ /* 0x000fe40000000009 */
[----:B------:R-:W-:-:S02]  /*3e40*/  PRMT R101, R22, 0x654, R11 ;  /* 0x0000065416657816 */ /* 0x000fc4000000000b */
[----:B------:R-:W-:Y:S02]  /*3e50*/  PRMT R102, R15, 0x654, R102 ;  /* 0x000006540f667816 */ /* 0x000fe40000000066 */
[----:B------:R-:W-:Y:S02]  /*3e60*/  PRMT R103, R112, 0x654, R21 ;  /* 0x0000065470677816 */ /* 0x000fe40000000015 */
[----:B------:R-:W-:Y:S02]  /*3e70*/  PRMT R104, R118, 0x654, R23 ;  /* 0x0000065476687816 */ /* 0x000fe40000000017 */
[----:B------:R-:W-:Y:S02]  /*3e80*/  PRMT R105, R124, 0x654, R95 ;  /* 0x000006547c697816 */ /* 0x000fe4000000005f */
[----:B0-----:R-:W-:Y:S01]  /*3e90*/  PRMT R107, R113, 0x654, R134 ;  /* 0x00000654716b7816 */ /* 0x001fe20000000086 */
[----:B------:R-:W-:Y:S01]  /*3ea0*/  UIADD3 UR4, UR6, 0x6, URZ ;  /* 0x0000000606047890 */ /* 0x000fe2000fffe03f */
[----:B------:R-:W-:Y:S01]  /*3eb0*/  WARPGROUP.ARRIVE ;  /* 0x00000000000079c5 */ /* 0x000fe20000000000 */
[----:B------:R-:W-:Y:S01]  /*3ec0*/  UMOV UR11, 0x40000040 ;  /* 0x40000040000b7882 */ /* 0x000fe20000000000 */
[C---:B------:R-:W-:Y:S01]  /*3ed0*/  ISETP.GT.AND P1, PT, R8.reuse, 0x2, PT ;  /* 0x000000020800780c */ /* 0x040fe20003f24270 */
[----:B------:R-:W-:-:S03]  /*3ee0*/  VIADD R8, R8, 0xffffffff ;  /* 0xffffffff08087836 */ /* 0x000fc60000000000 */
[----:B------:R-:W-:Y:S01]  /*3ef0*/  UMOV UR10, UR4 ;  /* 0x00000004000a7c82 */ /* 0x000fe20008000000 */
[----:B------:R-:W-:Y:S01]  /*3f00*/  R2UR UR4, R3 ;  /* 0x00000000030472ca */ /* 0x000fe200000e0000 */
[----:B------:R-:W-:Y:S03]  /*3f10*/  QGMMA.64x64x32.F32.E4M3.E5M2 R56, R96, gdesc[UR8], R56, gsb0 ;  /* 0x00e0000860387df3 */ /* 0x000fe60008002838 */
[----:B------:R-:W-:Y:S02]  /*3f20*/  WARPGROUP.DEPBAR.LE gsb0, 0x0 ;  /* 0x00008000000079c5 */ /* 0x000fe40000010000 */
[----:B------:R-:W-:-:S06]  /*3f30*/  WARPGROUP.ARRIVE ;  /* 0x00000000000079c5 */ /* 0x000fcc0000000000 */
[----:B------:R-:W-:Y:S03]  /*3f40*/  QGMMA.64x64x32.F32.E4M3.E5M2 R24, R108, gdesc[UR8], R24, gsb0 ;  /* 0x00e000086c187df3 */ /* 0x000fe60008002818 */
[----:B------:R-:W-:Y:S02]  /*3f50*/  WARPGROUP.DEPBAR.LE gsb0, 0x0 ;  /* 0x00008000000079c5 */ /* 0x000fe40000010000 */
[----:B------:R-:W-:Y:S05]  /*3f60*/  @P1 BRA `(.L_x_34) ;  /* 0xffffffec00241947 */ /* 0x000fea000383ffff */
.L_x_26:
[----:B------:R-:W-:Y:S01]  /*3f70*/  IMAD.MOV.U32 R9, RZ, RZ, 0x40000040 ;  /* 0x40000040ff097424 */ /* 0x000fe200078e00ff */
[----:B------:R-:W-:Y:S01]  /*3f80*/  LEA R8, R3, UR7, 0x9 ;  /* 0x0000000703087c11 */ /* 0x000fe2000f8e48ff */
[----:B------:R-:W-:Y:S01]  /*3f90*/  WARPGROUP.ARRIVE ;  /* 0x00000000000079c5 */ /* 0x000fe20000000000 */
[----:B------:R-:W-:Y:S02]  /*3fa0*/  IADD3 R5, R0, R130, R5 ;  /* 0x0000008200057210 */ /* 0x000fe40007ffe005 */
[C---:B------:R-:W-:Y:S01]  /*3fb0*/  R2UR UR6, R8.reuse ;  /* 0x00000000080672ca */ /* 0x040fe200000e0000 */
[----:B------:R-:W-:Y:S01]  /*3fc0*/  VIADD R10, R8, 0x2 ;  /* 0x00000002080a7836 */ /* 0x000fe20000000000 */
[C---:B------:R-:W-:Y:S01]  /*3fd0*/  R2UR UR7, R9.reuse ;  /* 0x00000000090772ca */ /* 0x040fe200000e0000 */
[----:B------:R-:W-:Y:S01]  /*3fe0*/  IMAD.IADD R109, R4, 0x1, R5 ;  /* 0x00000001046d7824 */ /* 0x000fe200078e0205 */
[----:B------:R-:W-:Y:S02]  /*3ff0*/  R2UR UR10, R8 ;  /* 0x00000000080a72ca */ /* 0x000fe400000e0000 */
[----:B------:R-:W-:-:S09]  /*4000*/  R2UR UR11, R9 ;  /* 0x00000000090b72ca */ /* 0x000fd200000e0000 */
[----:B------:R-:W-:Y:S01]  /*4010*/  QGMMA.64x64x32.F32.E4M3.E5M2 R56, R100, gdesc[UR4], R56, gsb0 ;  /* 0x00e0000464387df3 */ /* 0x000fe20008002838 */
[----:B------:R-:W-:Y:S02]  /*4020*/  R2UR UR6, R10 ;  /* 0x000000000a0672ca */ /* 0x000fe400000e0000 */
[----:B------:R-:W-:Y:S02]  /*4030*/  WARPGROUP.DEPBAR.LE gsb0, 0x0 ;  /* 0x00008000000079c5 */ /* 0x000fe40000010000 */
[----:B------:R-:W-:Y:S01]  /*4040*/  LDS.U8 R3, [R5+0x1800] ;  /* 0x0018000005037984 */ /* 0x000fe20000000000 */
[----:B------:R-:W-:-:S06]  /*4050*/  WARPGROUP.ARRIVE ;  /* 0x00000000000079c5 */ /* 0x000fcc0000000000 */
[----:B------:R-:W-:Y:S01]  /*4060*/  QGMMA.64x64x32.F32.E4M3.E5M2 R24, R104, gdesc[UR8], R24, gsb0 ;  /* 0x00e0000868187df3 */ /* 0x000fe20008002818 */
[----:B------:R-:W-:Y:S02]  /*4070*/  R2UR UR10, R10 ;  /* 0x000000000a0a72ca */ /* 0x000fe400000e0000 */
[----:B------:R-:W-:Y:S02]  /*4080*/  WARPGROUP.DEPBAR.LE gsb0, 0x0 ;  /* 0x00008000000079c5 */ /* 0x000fe40000010000 */
[C---:B------:R-:W-:Y:S01]  /*4090*/  IMAD.IADD R105, R6.reuse, 0x1, R5 ;  /* 0x0000000106697824 */ /* 0x040fe200078e0205 */
[----:B------:R-:W-:Y:S01]  /*40a0*/  LDS.U8 R11, [R5+0x1808] ;  /* 0x00180800050b7984 */ /* 0x000fe20000000000 */
[----:B------:R-:W-:-:S03]  /*40b0*/  IMAD.IADD R6, R6, 0x1, R109 ;  /* 0x0000000106067824 */ /* 0x000fc600078e026d */
[----:B------:R-:W0:Y:S04]  /*40c0*/  LDS.U8 R14, [R109+0x1808] ;  /* 0x001808006d0e7984 */ /* 0x000e280000000000 */
[----:B------:R-:W-:Y:S04]  /*40d0*/  LDS.U8 R15, [R5+0x2000] ;  /* 0x00200000050f7984 */ /* 0x000fe80000000000 */
[----:B------:R-:W-:Y:S04]  /*40e0*/  LDS.U8 R21, [R5+0x2008] ;  /* 0x0020080005157984 */ /* 0x000fe80000000000 */
[----:B------:R-:W1:Y:S04]  /*40f0*/  LDS.U8 R4, [R109+0x1800] ;  /* 0x001800006d047984 */ /* 0x000e680000000000 */
[----:B------:R-:W2:Y:S04]  /*4100*/  LDS.U8 R22, [R109+0x2000] ;  /* 0x002000006d167984 */ /* 0x000ea80000000000 */
[----:B------:R-:W3:Y:S04]  /*4110*/  LDS.U8 R100, [R109+0x2008] ;  /* 0x002008006d647984 */ /* 0x000ee80000000000 */
[----:B------:R-:W4:Y:S04]  /*4120*/  LDS.U8 R12, [R105+0x1800] ;  /* 0x00180000690c7984 */ /* 0x000f280000000000 */
[----:B------:R-:W4:Y:S04]  /*4130*/  LDS.U8 R13, [R105+0x1808] ;  /* 0x00180800690d7984 */ /* 0x000f280000000000 */
[----:B------:R-:W4:Y:S04]  /*4140*/  LDS.U8 R94, [R105+0x2000] ;  /* 0x00200000695e7984 */ /* 0x000f280000000000 */
[----:B------:R-:W4:Y:S04]  /*4150*/  LDS.U8 R102, [R105+0x2008] ;  /* 0x0020080069667984 */ /* 0x000f280000000000 */
[----:B------:R-:W4:Y:S01]  /*4160*/  LDS.U8 R96, [R6+0x1800] ;  /* 0x0018000006607984 */ /* 0x000f220000000000 */
[----:B0-----:R-:W-:Y:S01]  /*4170*/  PRMT R14, R14, 0x7604, R11 ;  /* 0x000076040e0e7816 */ /* 0x001fe2000000000b */
[----:B------:R-:W-:-:S02]  /*4180*/  IMAD.MOV.U32 R11, RZ, RZ, 0x40000040 ;  /* 0x40000040ff0b7424 */ /* 0x000fc400078e00ff */
[----:B------:R-:W0:Y:S03]  /*4190*/  LDS.U8 R20, [R6+0x1808] ;  /* 0x0018080006147984 */ /* 0x000e260000000000 */
[C---:B------:R-:W-:Y:S01]  /*41a0*/  R2UR UR7, R11.reuse ;  /* 0x000000000b0772ca */ /* 0x040fe200000e0000 */
[----:B------:R-:W0:Y:S01]  /*41b0*/  LDS.U8 R98, [R6+0x2000] ;  /* 0x0020000006627984 */ /* 0x000e220000000000 */
[----:B------:R-:W-:-:S03]  /*41c0*/  R2UR UR11, R11 ;  /* 0x000000000b0b72ca */ /* 0x000fc600000e0000 */
[----:B------:R-:W0:Y:S01]  /*41d0*/  LDS.U8 R104, [R6+0x2008] ;  /* 0x0020080006687984 */ /* 0x000e220000000000 */
[----:B-1----:R-:W-:Y:S02]  /*41e0*/  PRMT R3, R4, 0x7604, R3 ;  /* 0x0000760404037816 */ /* 0x002fe40000000003 */
[----:B--2---:R-:W-:Y:S01]  /*41f0*/  PRMT R15, R22, 0x7604, R15 ;  /* 0x00007604160f7816 */ /* 0x004fe2000000000f */
[----:B------:R-:W-:Y:S01]  /*4200*/  LDS.U8 R23, [R5+0x5800] ;  /* 0x0058000005177984 */ /* 0x000fe20000000000 */
[----:B---3--:R-:W-:-:S03]  /*4210*/  PRMT R21, R100, 0x7604, R21 ;  /* 0x0000760464157816 */ /* 0x008fc60000000015 */
[----:B------:R-:W-:Y:S01]  /*4220*/  LDS.U8 R93, [R5+0x5808] ;  /* 0x00580800055d7984 */ /* 0x000fe20000000000 */
[----:B----4-:R-:W-:-:S03]  /*4230*/  PRMT R3, R12, 0x7054, R3 ;  /* 0x000070540c037816 */ /* 0x010fc60000000003 */
[----:B------:R-:W1:Y:S01]  /*4240*/  LDS.U8 R106, [R109+0x5800] ;  /* 0x005800006d6a7984 */ /* 0x000e620000000000 */
[----:B------:R-:W-:-:S03]  /*4250*/  PRMT R13, R13, 0x7054, R14 ;  /* 0x000070540d0d7816 */ /* 0x000fc6000000000e */
[----:B------:R-:W2:Y:S01]  /*4260*/  LDS.U8 R112, [R109+0x5808] ;  /* 0x005808006d707984 */ /* 0x000ea20000000000 */
[----:B------:R-:W-:-:S03]  /*4270*/  PRMT R15, R94, 0x7054, R15 ;  /* 0x000070545e0f7816 */ /* 0x000fc6000000000f */
[----:B------:R-:W-:Y:S01]  /*4280*/  LDS.U8 R95, [R5+0x6000] ;  /* 0x00600000055f7984 */ /* 0x000fe20000000000 */
[----:B------:R-:W-:-:S03]  /*4290*/  PRMT R21, R102, 0x7054, R21 ;  /* 0x0000705466157816 */ /* 0x000fc60000000015 */
[----:B------:R-:W-:Y:S01]  /*42a0*/  LDS.U8 R101, [R5+0x6008] ;  /* 0x0060080005657984 */ /* 0x000fe20000000000 */
[----:B------:R-:W-:-:S03]  /*42b0*/  PRMT R96, R96, 0x654, R3 ;  /* 0x0000065460607816 */ /* 0x000fc60000000003 */
[----:B------:R-:W3:Y:S01]  /*42c0*/  LDS.U8 R118, [R109+0x6000] ;  /* 0x006000006d767984 */ /* 0x000ee20000000000 */
[----:B0-----:R-:W-:-:S03]  /*42d0*/  PRMT R97, R20, 0x654, R13 ;  /* 0x0000065414617816 */ /* 0x001fc6000000000d */
[----:B------:R-:W0:Y:S01]  /*42e0*/  LDS.U8 R124, [R109+0x6008] ;  /* 0x006008006d7c7984 */ /* 0x000e220000000000 */
[----:B------:R-:W-:-:S03]  /*42f0*/  PRMT R98, R98, 0x654, R15 ;  /* 0x0000065462627816 */ /* 0x000fc6000000000f */
[----:B------:R-:W4:Y:S01]  /*4300*/  LDS.U8 R108, [R105+0x5800] ;  /* 0x00580000696c7984 */ /* 0x000f220000000000 */
[----:B------:R-:W-:-:S03]  /*4310*/  PRMT R99, R104, 0x654, R21 ;  /* 0x0000065468637816 */ /* 0x000fc60000000015 */
[----:B------:R-:W4:Y:S04]  /*4320*/  LDS.U8 R114, [R105+0x5808] ;  /* 0x0058080069727984 */ /* 0x000f280000000000 */
[----:B------:R-:W4:Y:S04]  /*4330*/  LDS.U8 R120, [R105+0x6000] ;  /* 0x0060000069787984 */ /* 0x000f280000000000 */
[----:B------:R-:W4:Y:S04]  /*4340*/  LDS.U8 R126, [R105+0x6008] ;  /* 0x00600800697e7984 */ /* 0x000f280000000000 */
[----:B------:R-:W4:Y:S01]  /*4350*/  LDS.U8 R110, [R6+0x5800] ;  /* 0x00580000066e7984 */ /* 0x000f220000000000 */
[----:B-1----:R-:W-:-:S03]  /*4360*/  PRMT R23, R106, 0x7604, R23 ;  /* 0x000076046a177816 */ /* 0x002fc60000000017 */
[----:B------:R-:W1:Y:S01]  /*4370*/  LDS.U8 R116, [R6+0x5808] ;  /* 0x0058080006747984 */ /* 0x000e620000000000 */
[----:B--2---:R-:W-:-:S03]  /*4380*/  PRMT R93, R112, 0x7604, R93 ;  /* 0x00007604705d7816 */ /* 0x004fc6000000005d */
[----:B------:R-:W2:Y:S04]  /*4390*/  LDS.U8 R122, [R6+0x6000] ;  /* 0x00600000067a7984 */ /* 0x000ea80000000000 */
[----:B------:R-:W2:Y:S01]  /*43a0*/  LDS.U8 R128, [R6+0x6008] ;  /* 0x0060080006807984 */ /* 0x000ea20000000000 */
[----:B------:R-:W-:Y:S01]  /*43b0*/  WARPGROUP.ARRIVE ;  /* 0x00000000000079c5 */ /* 0x000fe20000000000 */
[----:B---3--:R-:W-:-:S05]  /*43c0*/  PRMT R95, R118, 0x7604, R95 ;  /* 0x00007604765f7816 */ /* 0x008fca000000005f */
[----:B------:R-:W-:Y:S01]  /*43d0*/  QGMMA.64x64x32.F32.E4M3.E5M2 R56, R96, gdesc[UR4], R56, gsb0 ;  /* 0x00e0000460387df3 */ /* 0x000fe20008002838 */
[----:B0-----:R-:W-:Y:S02]  /*43e0*/  PRMT R101, R124, 0x7604, R101 ;  /* 0x000076047c657816 */ /* 0x001fe40000000065 */
[----:B----4-:R-:W-:Y:S02]  /*43f0*/  PRMT R23, R108, 0x7054, R23 ;  /* 0x000070546c177816 */ /* 0x010fe40000000017 */
[----:B------:R-:W-:Y:S02]  /*4400*/  PRMT R93, R114, 0x7054, R93 ;  /* 0x00007054725d7816 */ /* 0x000fe4000000005d */
[----:B------:R-:W-:Y:S01]  /*4410*/  PRMT R95, R120, 0x7054, R95 ;  /* 0x00007054785f7816 */ /* 0x000fe2000000005f */
[----:B------:R-:W-:Y:S02]  /*4420*/  WARPGROUP.DEPBAR.LE gsb0, 0x0 ;  /* 0x00008000000079c5 */ /* 0x000fe40000010000 */
[----:B------:R-:W-:Y:S01]  /*4430*/  PRMT R99, R126, 0x7054, R101 ;  /* 0x000070547e637816 */ /* 0x000fe20000000065 */
[----:B------:R-:W-:Y:S01]  /*4440*/  LDS.U8 R3, [R5+0x2800] ;  /* 0x0028000005037984 */ /* 0x000fe20000000000 */
[----:B------:R-:W-:-:S02]  /*4450*/  PRMT R96, R110, 0x654, R23 ;  /* 0x000006546e607816 */ /* 0x000fc40000000017 */
[----:B-1----:R-:W-:Y:S01]  /*4460*/  PRMT R97, R116, 0x654, R93 ;  /* 0x0000065474617816 */ /* 0x002fe2000000005d */
[----:B------:R-:W-:Y:S01]  /*4470*/  LDS.U8 R11, [R5+0x2808] ;  /* 0x00280800050b7984 */ /* 0x000fe20000000000 */
[----:B--2---:R-:W-:Y:S02]  /*4480*/  PRMT R98, R122, 0x654, R95 ;  /* 0x000006547a627816 */ /* 0x004fe4000000005f */
[----:B------:R-:W-:-:S04]  /*4490*/  PRMT R99, R128, 0x654, R99 ;  /* 0x0000065480637816 */ /* 0x000fc80000000063 */
[----:B------:R-:W-:-:S06]  /*44a0*/  WARPGROUP.ARRIVE ;  /* 0x00000000000079c5 */ /* 0x000fcc0000000000 */
[----:B------:R-:W-:Y:S03]  /*44b0*/  QGMMA.64x64x32.F32.E4M3.E5M2 R24, R96, gdesc[UR8], R24, gsb0 ;  /* 0x00e0000860187df3 */ /* 0x000fe60008002818 */
[----:B------:R-:W-:Y:S02]  /*44c0*/  WARPGROUP.DEPBAR.LE gsb0, 0x0 ;  /* 0x00008000000079c5 */ /* 0x000fe40000010000 */
[----:B------:R-:W-:Y:S04]  /*44d0*/  LDS.U8 R13, [R5+0x3000] ;  /* 0x00300000050d7984 */ /* 0x000fe80000000000 */
[----:B------:R-:W-:Y:S04]  /*44e0*/  LDS.U8 R15, [R5+0x3008] ;  /* 0x00300800050f7984 */ /* 0x000fe80000000000 */
[----:B------:R-:W-:Y:S04]  /*44f0*/  LDS.U8 R21, [R5+0x6800] ;  /* 0x0068000005157984 */ /* 0x000fe80000000000 */
        /* <DEDUP_REMOVED lines=40> */
[----:B--2---:R-:W-:Y:S02]  /*4780*/  PRMT R23, R114, 0x7054, R23 ;  /* 0x0000705472177816 */ /* 0x004fe40000000017 */
[----:B---3--:R-:W-:Y:S02]  /*4790*/  PRMT R93, R120, 0x7054, R93 ;  /* 0x00007054785d7816 */ /* 0x008fe4000000005d */
[----:B----4-:R-:W-:Y:S02]  /*47a0*/  PRMT R95, R126, 0x7054, R95 ;  /* 0x000070547e5f7816 */ /* 0x010fe4000000005f */
[----:B------:R-:W-:Y:S02]  /*47b0*/  PRMT R96, R96, 0x654, R3 ;  /* 0x0000065460607816 */ /* 0x000fe40000000003 */
[----:B------:R-:W-:Y:S02]  /*47c0*/  PRMT R97, R20, 0x654, R11 ;  /* 0x0000065414617816 */ /* 0x000fe4000000000b */
[----:B------:R-:W-:-:S02]  /*47d0*/  PRMT R98, R98, 0x654, R13 ;  /* 0x0000065462627816 */ /* 0x000fc4000000000d */
[----:B------:R-:W-:Y:S02]  /*47e0*/  PRMT R99, R104, 0x654, R15 ;  /* 0x0000065468637816 */ /* 0x000fe4000000000f */
[----:B------:R-:W-:Y:S02]  /*47f0*/  PRMT R100, R110, 0x654, R21 ;  /* 0x000006546e647816 */ /* 0x000fe40000000015 */
[----:B------:R-:W-:Y:S02]  /*4800*/  PRMT R101, R116, 0x654, R23 ;  /* 0x0000065474657816 */ /* 0x000fe40000000017 */
[----:B0-----:R-:W-:Y:S02]  /*4810*/  PRMT R102, R122, 0x654, R93 ;  /* 0x000006547a667816 */ /* 0x001fe4000000005d */
[----:B-1----:R-:W-:Y:S01]  /*4820*/  PRMT R103, R128, 0x654, R95 ;  /* 0x0000065480677816 */ /* 0x002fe2000000005f */
[----:B------:R-:W-:Y:S06]  /*4830*/  @!P0 BRA `(.L_x_35) ;  /* 0x0000000000048947 */ /* 0x000fec0003800000 */
[----:B------:R-:W-:Y:S01]  /*4840*/  BPT.TRAP 0x1 ;  /* 0x000000040000795c */ /* 0x000fe20000300000 */
.L_x_35:
[----:B------:R-:W-:Y:S01]  /*4850*/  IMAD R7, R7, 0x8, R0 ;  /* 0x0000000807077824 */ /* 0x000fe200078e0200 */
[----:B------:R-:W-:-:S03]  /*4860*/  ISETP.GT.U32.AND P1, PT, R19, 0x1, PT ;  /* 0x000000011300780c */ /* 0x000fc60003f24070 */
[----:B------:R-:W-:-:S05]  /*4870*/  VIADD R7, R7, 0x28 ;  /* 0x0000002807077836 */ /* 0x000fca0000000000 */
[----:B------:R-:W-:-:S04]  /*4880*/  PRMT R7, RZ, 0x654, R7 ;  /* 0x00000654ff077816 */ /* 0x000fc80000000007 */
[----:B------:R0:W-:Y:S01]  /*4890*/  SYNCS.ARRIVE.TRANS64.RED.A1T0 RZ, [R7+URZ], RZ ;  /* 0x000000ff07ff79a7 */ /* 0x0001e2000810043f */
[----:B------:R-:W-:Y:S05]  /*48a0*/  @P1 BRA `(.L_x_36) ;  /* 0x0000000000041947 */ /* 0x000fea0003800000 */
[----:B------:R-:W-:Y:S01]  /*48b0*/  BPT.TRAP 0x1 ;  /* 0x000000040000795c */ /* 0x000fe20000300000 */
.L_x_36:
[C---:B------:R-:W-:Y:S01]  /*48c0*/  VIADD R10, R8.reuse, 0x4 ;  /* 0x00000004080a7836 */ /* 0x040fe20000000000 */
[----:B------:R-:W-:Y:S01]  /*48d0*/  WARPGROUP.ARRIVE ;  /* 0x00000000000079c5 */ /* 0x000fe20000000000 */
[----:B------:R-:W-:Y:S02]  /*48e0*/  IMAD.MOV.U32 R11, RZ, RZ, 0x40000040 ;  /* 0x40000040ff0b7424 */ /* 0x000fe400078e00ff */
[----:B------:R-:W-:Y:S01]  /*48f0*/  VIADD R8, R8, 0x6 ;  /* 0x0000000608087836 */ /* 0x000fe20000000000 */
[C---:B------:R-:W-:Y:S01]  /*4900*/  R2UR UR6, R10.reuse ;  /* 0x000000000a0672ca */ /* 0x040fe200000e0000 */
[----:B------:R-:W-:Y:S01]  /*4910*/  IMAD.MOV.U32 R9, RZ, RZ, 0x40000040 ;  /* 0x40000040ff097424 */ /* 0x000fe200078e00ff */
[C---:B------:R-:W-:Y:S02]  /*4920*/  R2UR UR7, R11.reuse ;  /* 0x000000000b0772ca */ /* 0x040fe400000e0000 */
[----:B------:R-:W-:Y:S02]  /*4930*/  R2UR UR10, R10 ;  /* 0x000000000a0a72ca */ /* 0x000fe400000e0000 */
[----:B------:R-:W-:-:S09]  /*4940*/  R2UR UR11, R11 ;  /* 0x000000000b0b72ca */ /* 0x000fd200000e0000 */
[----:B------:R-:W-:Y:S01]  /*4950*/  QGMMA.64x64x32.F32.E4M3.E5M2 R56, R96, gdesc[UR4], R56, gsb0 ;  /* 0x00e0000460387df3 */ /* 0x000fe20008002838 */
[----:B------:R-:W-:Y:S02]  /*4960*/  R2UR UR6, R8 ;  /* 0x00000000080672ca */ /* 0x000fe400000e0000 */
[----:B------:R-:W-:Y:S01]  /*4970*/  R2UR UR7, R9 ;  /* 0x00000000090772ca */ /* 0x000fe200000e0000 */
[----:B------:R-:W-:Y:S02]  /*4980*/  WARPGROUP.DEPBAR.LE gsb0, 0x0 ;  /* 0x00008000000079c5 */ /* 0x000fe40000010000 */
[----:B------:R-:W-:Y:S04]  /*4990*/  LDS.U8 R3, [R5+0x3800] ;  /* 0x0038000005037984 */ /* 0x000fe80000000000 */
[----:B------:R-:W1:Y:S01]  /*49a0*/  LDS.U8 R4, [R109+0x3800] ;  /* 0x003800006d047984 */ /* 0x000e620000000000 */
[----:B------:R-:W-:-:S06]  /*49b0*/  WARPGROUP.ARRIVE ;  /* 0x00000000000079c5 */ /* 0x000fcc0000000000 */
[----:B------:R-:W-:Y:S01]  /*49c0*/  QGMMA.64x64x32.F32.E4M3.E5M2 R24, R100, gdesc[UR8], R24, gsb0 ;  /* 0x00e0000864187df3 */ /* 0x000fe20008002818 */
[----:B------:R-:W-:Y:S02]  /*49d0*/  R2UR UR10, R8 ;  /* 0x00000000080a72ca */ /* 0x000fe400000e0000 */
[----:B------:R-:W-:Y:S02]  /*49e0*/  R2UR UR11, R9 ;  /* 0x00000000090b72ca */ /* 0x000fe400000e0000 */
[----:B-1----:R-:W-:Y:S01]  /*49f0*/  PRMT R3, R4, 0x7604, R3 ;  /* 0x0000760404037816 */ /* 0x002fe20000000003 */
[----:B------:R-:W-:Y:S02]  /*4a00*/  WARPGROUP.DEPBAR.LE gsb0, 0x0 ;  /* 0x00008000000079c5 */ /* 0x000fe40000010000 */
[----:B0-----:R-:W-:Y:S04]  /*4a10*/  LDS.U8 R7, [R5+0x3808] ;  /* 0x0038080005077984 */ /* 0x001fe80000000000 */
        /* <DEDUP_REMOVED lines=58> */
.L_x_22:
[----:B------:R-:W-:Y:S05]  /*4dc0*/  @!P0 BRA `(.L_x_37) ;  /* 0x0000000000048947 */ /* 0x000fea0003800000 */
[----:B------:R-:W-:Y:S01]  /*4dd0*/  BPT.TRAP 0x1 ;  /* 0x000000040000795c */ /* 0x000fe20000300000 */
.L_x_37:
[----:B------:R-:W-:Y:S01]  /*4de0*/  UIADD3 UR39, UR40, UR39, URZ ;  /* 0x0000002728277290 */ /* 0x000fe2000fffe03f */
[----:B------:R-:W-:-:S03]  /*4df0*/  ISETP.GT.U32.AND P0, PT, R19, 0x1, PT ;  /* 0x000000011300780c */ /* 0x000fc60003f04070 */
[----:B------:R-:W-:-:S04]  /*4e00*/  UIADD3 UR6, UR39, -0x1, URZ ;  /* 0xffffffff27067890 */ /* 0x000fc8000fffe03f */
[----:B------:R-:W-:-:S04]  /*4e10*/  UIMAD.WIDE.U32 UR4, UR6, -0x33333333, URZ ;  /* 0xcccccccd060478a5 */ /* 0x000fc8000f8e003f */
[----:B------:R-:W-:-:S04]  /*4e20*/  USHF.R.U32.HI UR4, URZ, 0x2, UR5 ;  /* 0x000000023f047899 */ /* 0x000fc80008011605 */
[----:B------:R-:W-:-:S06]  /*4e30*/  UIMAD UR6, UR4, -0x5, UR6 ;  /* 0xfffffffb040678a4 */ /* 0x000fcc000f8e0206 */
[----:B------:R-:W-:-:S04]  /*4e40*/  IMAD.U32 R3, RZ, RZ, UR6 ;  /* 0x00000006ff037e24 */ /* 0x000fc8000f8e00ff */
[----:B------:R-:W-:-:S04]  /*4e50*/  IMAD R0, R3, 0x8, R0 ;  /* 0x0000000803007824 */ /* 0x000fc800078e0200 */
[----:B------:R-:W-:-:S05]  /*4e60*/  VIADD R0, R0, 0x28 ;  /* 0x0000002800007836 */ /* 0x000fca0000000000 */
[----:B------:R-:W-:-:S04]  /*4e70*/  PRMT R0, RZ, 0x654, R0 ;  /* 0x00000654ff007816 */ /* 0x000fc80000000000 */
[----:B------:R0:W-:Y:S01]  /*4e80*/  SYNCS.ARRIVE.TRANS64.RED.A1T0 RZ, [R0+URZ], RZ ;  /* 0x000000ff00ff79a7 */ /* 0x0001e2000810043f */
[----:B------:R-:W-:Y:S05]  /*4e90*/  @P0 BRA `(.L_x_38) ;  /* 0x0000000000040947 */ /* 0x000fea0003800000 */
[----:B------:R-:W-:Y:S01]  /*4ea0*/  BPT.TRAP 0x1 ;  /* 0x000000040000795c */ /* 0x000fe20000300000 */
.L_x_38:
[----:B------:R-:W1:Y:S01]  /*4eb0*/  LDC R4, c[0x0][0x288] ;  /* 0x0000a200ff047b82 */ /* 0x000e620000000800 */
[--C-:B0-----:R-:W-:Y:S01]  /*4ec0*/  SHF.R.U32.HI R0, RZ, 0x2, R18.reuse ;  /* 0x00000002ff007819 */ /* 0x101fe20000011612 */
[----:B------:R-:W-:Y:S01]  /*4ed0*/  IMAD.SHL.U32 R89, R89, 0x40, RZ ;  /* 0x0000004059597824 */ /* 0x000fe200078e00ff */
[----:B------:R-:W-:Y:S01]  /*4ee0*/  SHF.R.U32.HI R5, RZ, 0x7, R18 ;  /* 0x00000007ff057819 */ /* 0x000fe20000011612 */
[----:B------:R-:W-:Y:S01]  /*4ef0*/  IMAD.SHL.U32 R7, R90, 0x100, RZ ;  /* 0x000001005a077824 */ /* 0x000fe200078e00ff */
[----:B------:R-:W-:Y:S01]  /*4f00*/  LOP3.LUT R3, R18, 0x60, RZ, 0xc0, !PT ;  /* 0x0000006012037812 */ /* 0x000fe200078ec0ff */
[----:B------:R-:W-:Y:S01]  /*4f10*/  UISETP.GT.U32.AND UP0, UPT, UR39, 0x4, UPT ;  /* 0x000000042700788c */ /* 0x000fe2000bf04070 */
[----:B------:R-:W-:Y:S01]  /*4f20*/  LOP3.LUT R6, R0, 0x7, RZ, 0xc0, !PT ;  /* 0x0000000700067812 */ /* 0x000fe200078ec0ff */
[----:B------:R-:W-:Y:S01]  /*4f30*/  IMAD.SHL.U32 R22, R18, 0x2, RZ ;  /* 0x0000000212167824 */ /* 0x000fe200078e00ff */
[----:B------:R-:W-:Y:S01]  /*4f40*/  LOP3.LUT R0, R5, 0x1, RZ, 0xc0, !PT ;  /* 0x0000000105007812 */ /* 0x000fe200078ec0ff */
[----:B------:R-:W-:Y:S01]  /*4f50*/  ULDC UR7, c[0x0][0x284] ;  /* 0x0000a10000077ab9 */ /* 0x000fe20000000800 */
[----:B------:R-:W-:Y:S01]  /*4f60*/  SHF.R.U32.HI R3, RZ, 0x1, R3 ;  /* 0x00000001ff037819 */ /* 0x000fe20000011603 */
[----:B------:R-:W-:Y:S01]  /*4f70*/  UISETP.LT.U32.AND UP0, UPT, UR40, 0x5, UP0 ;  /* 0x000000052800788c */ /* 0x000fe20008701070 */
[----:B------:R-:W-:Y:S01]  /*4f80*/  SHF.R.S32.HI R94, RZ, 0x1f, R88 ;  /* 0x0000001fff5e7819 */ /* 0x000fe20000011458 */
[C---:B------:R-:W-:Y:S01]  /*4f90*/  IMAD.SHL.U32 R93, R0.reuse, 0x40, RZ ;  /* 0x00000040005d7824 */ /* 0x040fe200078e00ff */
[----:B------:R-:W-:Y:S01]  /*4fa0*/  IADD3 R5, RZ, -R3, -R6 ;  /* 0x80000003ff057210 */ /* 0x000fe20007ffe806 */
[----:B------:R-:W-:Y:S01]  /*4fb0*/  UISETP.GE.U32.AND UP1, UPT, UR40, 0x5, UPT ;  /* 0x000000052800788c */ /* 0x000fe2000bf26070 */
[----:B------:R-:W-:Y:S01]  /*4fc0*/  LOP3.LUT R22, R89, 0x6, R22, 0xf8, !PT ;  /* 0x0000000659167812 */ /* 0x000fe200078ef816 */
[----:B------:R-:W-:Y:S01]  /*4fd0*/  UIMAD.WIDE.U32 UR4, UR39, -0x33333333, URZ ;  /* 0xcccccccd270478a5 */ /* 0x000fe2000f8e003f */
[----:B------:R-:W-:Y:S01]  /*4fe0*/  LOP3.LUT R93, R93, 0x40, R6, 0xe2, !PT ;  /* 0x000000405d5d7812 */ /* 0x000fe200078ee206 */
[----:B------:R-:W-:Y:S01]  /*4ff0*/  IMAD R6, R0, -0x40, R5 ;  /* 0xffffffc000067824 */ /* 0x000fe200078e0205 */
[----:B------:R-:W-:Y:S01]  /*5000*/  ULDC.64 UR8, c[0x0][0x5d0] ;  /* 0x0001740000087ab9 */ /* 0x000fe20000000a00 */
[----:B------:R-:W-:Y:S01]  /*5010*/  USEL UR6, URZ, 0x1, !UP0 ;  /* 0x000000013f067887 */ /* 0x000fe2000c000000 */
[----:B------:R-:W-:Y:S01]  /*5020*/  LOP3.LUT R0, R18, 0x3, RZ, 0xc0, !PT ;  /* 0x0000000312007812 */ /* 0x000fe200078ec0ff */
[----:B------:R-:W-:Y:S01]  /*5030*/  IMAD R5, R94, UR8, RZ ;  /* 0x000000085e057c24 */ /* 0x000fe2000f8e02ff */
[----:B-1----:R-:W-:Y:S01]  /*5040*/  ISETP.GE.AND P0, PT, R89, R4, PT ;  /* 0x000000045900720c */ /* 0x002fe20003f06270 */
[----:B------:R-:W-:Y:S01]  /*5050*/  IMAD.WIDE R12, R90, 0x100, RZ ;  /* 0x000001005a0c7825 */ /* 0x000fe200078e02ff */
[----:B------:R-:W-:Y:S01]  /*5060*/  SHF.R.S32.HI R23, RZ, 0x1f, R22 ;  /* 0x0000001fff177819 */ /* 0x000fe20000011416 */
[----:B------:R-:W-:Y:S01]  /*5070*/  USHF.R.U32.HI UR4, URZ, 0x2, UR5 ;  /* 0x000000023f047899 */ /* 0x000fe20008011605 */
[C---:B------:R-:W-:Y:S01]  /*5080*/  ISETP.GE.OR P0, PT, R7.reuse, UR7, P0 ;  /* 0x0000000707007c0c */ /* 0x040fe20008706670 */
[----:B------:R-:W-:Y:S01]  /*5090*/  ULOP3.LUT UR38, UR38, UR6, URZ, 0x3c, !UPT ;  /* 0x0000000626267292 */ /* 0x000fe2000f8e3c3f */
[----:B------:R-:W-:Y:S01]  /*50a0*/  IMAD R0, R0, -0x2, R4 ;  /* 0xfffffffe00007824 */ /* 0x000fe200078e0204 */
[----:B------:R-:W-:Y:S01]  /*50b0*/  LOP3.LUT R93, R12, R93, R3, 0xfe, !PT ;  /* 0x0000005d0c5d7212 */ /* 0x000fe200078efe03 */
[C---:B------:R-:W-:Y:S01]  /*50c0*/  IMAD R9, R88.reuse, UR9, R5 ;  /* 0x0000000958097c24 */ /* 0x040fe2000f8e0205 */
[----:B------:R-:W-:Y:S01]  /*50d0*/  UIMAD UR39, UR4, -0x5, UR39 ;  /* 0xfffffffb042778a4 */ /* 0x000fe2000f8e0227 */
[----:B------:R-:W-:Y:S01]  /*50e0*/  IMAD.WIDE.U32 R4, R88, UR8, R22 ;  /* 0x0000000858047c25 */ /* 0x000fe2000f8e0016 */
[----:B------:R-:W-:Y:S01]  /*50f0*/  @UP1 ULOP3.LUT UR38, UR38, 0x1, UR4, 0x78, !UPT ;  /* 0x0000000126261892 */ /* 0x000fe2000f8e7804 */
[----:B------:R-:W-:-:S02]  /*5100*/  IADD3 R3, -R7, UR7, R6 ;  /* 0x0000000707037c10 */ /* 0x000fc4000fffe106 */
[----:B------:R-:W-:Y:S02]  /*5110*/  IMAD.IADD R5, R5, 0x1, R9 ;  /* 0x0000000105057824 */ /* 0x000fe400078e0209 */
[----:B------:R-:W-:Y:S02]  /*5120*/  IMAD.IADD R0, R0, 0x1, -R89 ;  /* 0x0000000100007824 */ /* 0x000fe400078e0a59 */
[----:B------:R-:W-:Y:S01]  /*5130*/  IMAD.MOV.U32 R90, RZ, RZ, -0x1 ;  /* 0xffffffffff5a7424 */ /* 0x000fe200078e00ff */
[----:B------:R-:W-:Y:S06]  /*5140*/  @P0 BRA `(.L_x_39) ;  /* 0x0000004800040947 */ /* 0x000fec0003800000 */
[----:B------:R-:W0:Y:S01]  /*5150*/  LDC.64 R20, c[0x0][0x5c8] ;  /* 0x00017200ff147b82 */ /* 0x000e220000000a00 */
[----:B------:R-:W-:Y:S01]  /*5160*/  ULDC.64 UR4, c[0x0][0x5c0] ;  /* 0x0001700000047ab9 */ /* 0x000fe20000000a00 */
[----:B------:R-:W-:Y:S01]  /*5170*/  BSSY B0, `(.L_x_39) ;  /* 0x000047e000007945 */ /* 0x000fe20003800000 */
[-C--:B0-----:R-:W-:Y:S02]  /*5180*/  IMAD R6, R13, R20.reuse, RZ ;  /* 0x000000140d067224 */ /* 0x081fe400078e02ff */
[----:B------:R-:W-:-:S04]  /*5190*/  IMAD.WIDE.U32 R4, R93, R20, R4 ;  /* 0x000000145d047225 */ /* 0x000fc800078e0004 */
[----:B------:R-:W-:Y:S01]  /*51a0*/  IMAD R9, R93, R21, R6 ;  /* 0x000000155d097224 */ /* 0x000fe200078e0206 */
[----:B------:R-:W-:Y:S01]  /*51b0*/  IADD3 R10, P3, R4, UR4, RZ ;  /* 0x00000004040a7c10 */ /* 0x000fe2000ff7e0ff */
[C---:B------:R-:W-:Y:S01]  /*51c0*/  IMAD.SHL.U32 R7, R20.reuse, 0x80, RZ ;  /* 0x0000008014077824 */ /* 0x040fe200078e00ff */
[C---:B------:R-:W-:Y:S01]  /*51d0*/  LEA R14, P2, R20.reuse, R4, 0x3 ;  /* 0x00000004140e7211 */ /* 0x040fe200078418ff */
[----:B------:R-:W-:Y:S01]  /*51e0*/  IMAD.IADD R96, R5, 0x1, R9 ;  /* 0x0000000105607824 */ /* 0x000fe200078e0209 */
[----:B------:R-:W-:Y:S02]  /*51f0*/  SHF.L.U64.HI R5, R20, 0x7, R21 ;  /* 0x0000000714057819 */ /* 0x000fe40000010215 */
[----:B------:R-:W-:Y:S02]  /*5200*/  IADD3 R6, P1, P0, R4, UR4, R7 ;  /* 0x0000000404067c10 */ /* 0x000fe4000f83e007 */
[----:B------:R-:W-:Y:S02]  /*5210*/  IADD3.X R11, R96, UR5, RZ, P3, !PT ;  /* 0x00000005600b7c10 */ /* 0x000fe40009ffe4ff */
[----:B-----5:R-:W-:-:S02]  /*5220*/  FSETP.NEU.AND P3, PT, R92, RZ, PT ;  /* 0x000000ff5c00720b */ /* 0x020fc40003f6d000 */
[----:B------:R-:W-:Y:S02]  /*5230*/  LEA.HI.X R20, R20, R96, R21, 0x3, P2 ;  /* 0x0000006014147211 */ /* 0x000fe400010f1c15 */
[C---:B------:R-:W-:Y:S02]  /*5240*/  IADD3 R8, P2, R14.reuse, UR4, RZ ;  /* 0x000000040e087c10 */ /* 0x040fe4000ff5e0ff */
[----:B------:R-:W-:Y:S02]  /*5250*/  IADD3 R4, P4, P5, R14, UR4, R7 ;  /* 0x000000040e047c10 */ /* 0x000fe4000fd9e007 */
[--C-:B------:R-:W-:Y:S02]  /*5260*/  IADD3.X R7, R96, UR5, R5.reuse, P1, P0 ;  /* 0x0000000560077c10 */ /* 0x100fe40008fe0405 */
[C---:B------:R-:W-:Y:S02]  /*5270*/  IADD3.X R9, R20.reuse, UR5, RZ, P2, !PT ;  /* 0x0000000514097c10 */ /* 0x040fe400097fe4ff */
[----:B------:R-:W-:Y:S01]  /*5280*/  IADD3.X R5, R20, UR5, R5, P4, P5 ;  /* 0x0000000514057c10 */ /* 0x000fe2000a7ea405 */
[----:B------:R-:W-:Y:S06]  /*5290*/  @!P3 BRA `(.L_x_40) ;  /* 0x00000034009cb947 */ /* 0x000fec0003800000 */
[----:B------:R-:W0:Y:S01]  /*52a0*/  LDC.64 R20, c[0x0][0x5b0] ;  /* 0x00016c00ff147b82 */ /* 0x000e220000000a00 */
[----:B------:R-:W-:Y:S01]  /*52b0*/  ULDC.64 UR4, c[0x0][0x5b8] ;  /* 0x00016e0000047ab9 */ /* 0x000fe20000000a00 */
[----:B------:R-:W-:Y:S01]  /*52c0*/  ISETP.GE.AND P0, PT, R3, 0x1, PT ;  /* 0x000000010300780c */ /* 0x000fe20003f06270 */
[----:B------:R-:W-:Y:S01]  /*52d0*/  IMAD R89, R94, UR4, RZ ;  /* 0x000000045e597c24 */ /* 0x000fe2000f8e02ff */
[----:B------:R-:W-:Y:S01]  /*52e0*/  BSSY B1, `(.L_x_41) ;  /* 0x000000e000017945 */ /* 0x000fe20003800000 */
[----:B------:R-:W-:Y:S01]  /*52f0*/  IMAD.WIDE.U32 R22, R88, UR4, R22 ;  /* 0x0000000458167c25 */ /* 0x000fe2000f8e0016 */
[----:B------:R-:W-:Y:S02]  /*5300*/  ISETP.LT.OR P3, PT, R0, 0x1, !P0 ;  /* 0x000000010000780c */ /* 0x000fe40004761670 */
[----:B------:R-:W1:Y:S01]  /*5310*/  LDC.64 R14, c[0x0][0x5a8] ;  /* 0x00016a00ff0e7b82 */ /* 0x000e620000000a00 */
[----:B------:R-:W-:-:S04]  /*5320*/  IMAD R89, R88, UR5, R89 ;  /* 0x0000000558597c24 */ /* 0x000fc8000f8e0259 */
[----:B------:R-:W-:Y:S02]  /*5330*/  IMAD.IADD R23, R23, 0x1, R89 ;  /* 0x0000000117177824 */ /* 0x000fe400078e0259 */
[-C--:B0-----:R-:W-:Y:S02]  /*5340*/  IMAD R94, R13, R20.reuse, RZ ;  /* 0x000000140d5e7224 */ /* 0x081fe400078e02ff */
[----:B------:R-:W-:-:S04]  /*5350*/  IMAD.WIDE.U32 R88, R93, R20, R22 ;  /* 0x000000145d587225 */ /* 0x000fc800078e0016 */
[----:B------:R-:W-:Y:S01]  /*5360*/  IMAD R94, R93, R21, R94 ;  /* 0x000000155d5e7224 */ /* 0x000fe200078e025e */
[----:B-1----:R-:W-:-:S04]  /*5370*/  IADD3 R88, P1, R88, R14, RZ ;  /* 0x0000000e58587210 */ /* 0x002fc80007f3e0ff */
[--C-:B------:R-:W-:Y:S02]  /*5380*/  IADD3.X R89, R15, R89, R94.reuse, P1, !PT ;  /* 0x000000590f597210 */ /* 0x100fe40000ffe45e */
[----:B------:R-:W-:Y:S01]  /*5390*/  PRMT R94, RZ, 0x7610, R94 ;  /* 0x00007610ff5e7816 */ /* 0x000fe2000000005e */
[----:B------:R-:W-:Y:S06]  /*53a0*/  @P3 BRA `(.L_x_42) ;  /* 0x0000000000043947 */ /* 0x000fec0003800000 */
[----:B------:R0:W5:Y:S02]  /*53b0*/  LDG.E.U8 R94, desc[UR36][R88.64] ;  /* 0x00000024585e7981 */ /* 0x000164000c1e1100 */
.L_x_42:
[----:B------:R-:W-:Y:S05]  /*53c0*/  BSYNC B1 ;  /* 0x0000000000017941 */ /* 0x000fea0003800000 */
.L_x_41:
[----:B-----5:R-:W-:Y:S01]  /*53d0*/  LOP3.LUT R94, R94, 0xff, RZ, 0xc0, !PT ;  /* 0x000000ff5e5e7812 */ /* 0x020fe200078ec0ff */
[----:B------:R-:W-:Y:S01]  /*53e0*/  BSSY B1, `(.L_x_43) ;  /* 0x000000b000017945 */ /* 0x000fe20003800000 */
[----:B------:R-:W-:Y:S02]  /*53f0*/  ISETP.LT.OR P2, PT, R0, 0x2, !P0 ;  /* 0x000000020000780c */ /* 0x000fe40004741670 */
[----:B------:R-:W-:-:S05]  /*5400*/  F2FP.F16.E4M3.UNPACK_B R94, R94 ;  /* 0x0000005eff5e723e */ /* 0x000fca00020006ff */
[----:B------:R-:W-:-:S05]  /*5410*/  HADD2.F32 R95, -RZ, R94.H0_H0 ;  /* 0x2000005eff5f7230 */ /* 0x000fca0000004100 */
[----:B------:R-:W-:-:S04]  /*5420*/  FMUL R95, R95, R92 ;  /* 0x0000005c5f5f7220 */ /* 0x000fc80000400000 */
[----:B------:R-:W-:Y:S01]  /*5430*/  FFMA R95, R56, R91, R95 ;  /* 0x0000005b385f7223 */ /* 0x000fe2000000005f */
[----:B------:R-:W-:-:S04]  /*5440*/  PRMT R56, RZ, 0x7610, R56 ;  /* 0x00007610ff387816 */ /* 0x000fc80000000038 */
[----:B------:R-:W-:-:S05]  /*5450*/  F2FP.SATFINITE.E4M3.F32.PACK_AB_MERGE_C R95, RZ, R95, RZ ;  /* 0x0000005fff5f723e */ /* 0x000fca00048070ff */
[----:B------:R1:W-:Y:S01]  /*5460*/  @!P3 STG.E.U8 desc[UR36][R10.64], R95 ;  /* 0x0000005f0a00b986 */ /* 0x0003e2000c101124 */
[----:B------:R-:W-:Y:S05]  /*5470*/  @P2 BRA `(.L_x_44) ;  /* 0x0000000000042947 */ /* 0x000fea0003800000 */
[----:B------:R2:W5:Y:S02]  /*5480*/  LDG.E.U8 R56, desc[UR36][R88.64+0x1] ;  /* 0x0000012458387981 */ /* 0x000564000c1e1100 */
.L_x_44:
[----:B------:R-:W-:Y:S05]  /*5490*/  BSYNC B1 ;  /* 0x0000000000017941 */ /* 0x000fea0003800000 */
.L_x_43:
[----:B-----5:R-:W-:Y:S01]  /*54a0*/  LOP3.LUT R56, R56, 0xff, RZ, 0xc0, !PT ;  /* 0x000000ff38387812 */ /* 0x020fe200078ec0ff */
[----:B------:R-:W-:Y:S01]  /*54b0*/  BSSY B1, `(.L_x_45) ;  /* 0x0000013000017945 */ /* 0x000fe20003800000 */
[----:B------:R-:W-:Y:S02]  /*54c0*/  IADD3 R97, P1, R93, 0x8, RZ ;  /* 0x000000085d617810 */ /* 0x000fe40007f3e0ff */
[----:B------:R-:W-:-:S03]  /*54d0*/  F2FP.F16.E4M3.UNPACK_B R56, R56 ;  /* 0x00000038ff38723e */ /* 0x000fc600020006ff */
[----:B------:R-:W-:Y:S01]  /*54e0*/  IMAD.X R99, RZ, RZ, R13, P1 ;  /* 0x000000ffff637224 */ /* 0x000fe200008e060d */
[----:B------:R-:W-:Y:S01]  /*54f0*/  ISETP.GE.AND P1, PT, R3, 0x9, PT ;  /* 0x000000090300780c */ /* 0x000fe20003f26270 */
[----:B-1----:R-:W-:Y:S02]  /*5500*/  HADD2.F32 R95, -RZ, R56.H0_H0 ;  /* 0x20000038ff5f7230 */ /* 0x002fe40000004100 */
[----:B------:R-:W-:Y:S01]  /*5510*/  IMAD R96, R99, R20, RZ ;  /* 0x0000001463607224 */ /* 0x000fe200078e02ff */
[----:B------:R-:W-:Y:S02]  /*5520*/  ISETP.LT.OR P4, PT, R0, 0x1, !P1 ;  /* 0x000000010000780c */ /* 0x000fe40004f81670 */
[----:B------:R-:W-:Y:S01]  /*5530*/  FMUL R56, R95, R92 ;  /* 0x0000005c5f387220 */ /* 0x000fe20000400000 */
[----:B------:R-:W-:-:S04]  /*5540*/  IMAD.WIDE.U32 R94, R97, R20, R22 ;  /* 0x00000014615e7225 */ /* 0x000fc800078e0016 */
[----:B------:R-:W-:Y:S01]  /*5550*/  FFMA R57, R57, R91, R56 ;  /* 0x0000005b39397223 */ /* 0x000fe20000000038 */
[----:B------:R-:W-:Y:S01]  /*5560*/  IMAD R96, R97, R21, R96 ;  /* 0x0000001561607224 */ /* 0x000fe200078e0260 */
[----:B------:R-:W-:Y:S02]  /*5570*/  IADD3 R56, P3, R94, R14, RZ ;  /* 0x0000000e5e387210 */ /* 0x000fe40007f7e0ff */
[----:B------:R-:W-:Y:S02]  /*5580*/  PRMT R94, RZ, 0x7610, R94 ;  /* 0x00007610ff5e7816 */ /* 0x000fe4000000005e */
[----:B------:R-:W-:Y:S02]  /*5590*/  F2FP.SATFINITE.E4M3.F32.PACK_AB_MERGE_C R97, RZ, R57, RZ ;  /* 0x00000039ff61723e */ /* 0x000fe400048070ff */
[----:B------:R-:W-:-:S03]  /*55a0*/  IADD3.X R57, R15, R95, R96, P3, !PT ;  /* 0x0000005f0f397210 */ /* 0x000fc60001ffe460 */
[----:B------:R1:W-:Y:S01]  /*55b0*/  @!P2 STG.E.U8 desc[UR36][R10.64+0x1], R97 ;  /* 0x000001610a00a986 */ /* 0x0003e2000c101124 */
[----:B------:R-:W-:Y:S05]  /*55c0*/  @P4 BRA `(.L_x_46) ;  /* 0x0000000000044947 */ /* 0x000fea0003800000 */
[----:B------:R3:W5:Y:S02]  /*55d0*/  LDG.E.U8 R94, desc[UR36][R56.64] ;  /* 0x00000024385e7981 */ /* 0x000764000c1e1100 */
.L_x_46:
[----:B------:R-:W-:Y:S05]  /*55e0*/  BSYNC B1 ;  /* 0x0000000000017941 */ /* 0x000fea0003800000 */
.L_x_45:
        /* <DEDUP_REMOVED lines=12> */
.L_x_48:
[----:B------:R-:W-:Y:S05]  /*56b0*/  BSYNC B1 ;  /* 0x0000000000017941 */ /* 0x000fea0003800000 */
.L_x_47:
[----:B-----5:R-:W-:Y:S01]  /*56c0*/  LOP3.LUT R58, R58, 0xff, RZ, 0xc0, !PT ;  /* 0x000000ff3a3a7812 */ /* 0x020fe200078ec0ff */
[----:B------:R-:W-:Y:S01]  /*56d0*/  BSSY B1, `(.L_x_49) ;  /* 0x000000b000017945 */ /* 0x000fe20003800000 */
[----:B------:R-:W-:Y:S02]  /*56e0*/  ISETP.LT.OR P3, PT, R0, 0x9, !P0 ;  /* 0x000000090000780c */ /* 0x000fe40004761670 */
[----:B------:R-:W-:-:S05]  /*56f0*/  F2FP.F16.E4M3.UNPACK_B R58, R58 ;  /* 0x0000003aff3a723e */ /* 0x000fca00020006ff */
[----:B----4-:R-:W-:-:S05]  /*5700*/  HADD2.F32 R95, -RZ, R58.H0_H0 ;  /* 0x2000003aff5f7230 */ /* 0x010fca0000004100 */
[----:B------:R-:W-:-:S04]  /*5710*/  FMUL R58, R95, R92 ;  /* 0x0000005c5f3a7220 */ /* 0x000fc80000400000 */
[----:B------:R-:W-:-:S05]  /*5720*/  FFMA R58, R59, R91, R58 ;  /* 0x0000005b3b3a7223 */ /* 0x000fca000000003a */
[----:B------:R-:W-:Y:S02]  /*5730*/  F2FP.SATFINITE.E4M3.F32.PACK_AB_MERGE_C R59, RZ, R58, RZ ;  /* 0x0000003aff3b723e */ /* 0x000fe400048070ff */
[----:B------:R-:W-:-:S03]  /*5740*/  PRMT R58, RZ, 0x7610, R58 ;  /* 0x00007610ff3a7816 */ /* 0x000fc6000000003a */
[----:B------:R4:W-:Y:S01]  /*5750*/  @!P2 STG.E.U8 desc[UR36][R8.64+0x1], R59 ;  /* 0x0000013b0800a986 */ /* 0x0009e2000c101124 */
[----:B------:R-:W-:Y:S05]  /*5760*/  @P3 BRA `(.L_x_50) ;  /* 0x0000000000043947 */ /* 0x000fea0003800000 */
[----:B------:R0:W5:Y:S02]  /*5770*/  LDG.E.U8 R58, desc[UR36][R88.64+0x8] ;  /* 0x00000824583a7981 */ /* 0x000164000c1e1100 */
.L_x_50:
[----:B------:R-:W-:Y:S05]  /*5780*/  BSYNC B1 ;  /* 0x0000000000017941 */ /* 0x000fea0003800000 */
.L_x_49:
[----:B-----5:R-:W-:Y:S01]  /*5790*/  LOP3.LUT R58, R58, 0xff, RZ, 0xc0, !PT ;  /* 0x000000ff3a3a7812 */ /* 0x020fe200078ec0ff */
[----:B------:R-:W-:Y:S01]  /*57a0*/  BSSY B1, `(.L_x_51) ;  /* 0x000000b000017945 */ /* 0x000fe20003800000 */
[----:B------:R-:W-:Y:S02]  /*57b0*/  ISETP.LT.OR P2, PT, R0, 0xa, !P0 ;  /* 0x0000000a0000780c */ /* 0x000fe40004741670 */
[----:B------:R-:W-:-:S05]  /*57c0*/  F2FP.F16.E4M3.UNPACK_B R58, R58 ;  /* 0x0000003aff3a723e */ /* 0x000fca00020006ff */
[----:B----4-:R-:W-:Y:S01]  /*57d0*/  HADD2.F32 R59, -RZ, R58.H0_H0 ;  /* 0x2000003aff3b7230 */ /* 0x010fe20000004100 */
[----:B------:R-:W-:-:S04]  /*57e0*/  PRMT R58, RZ, 0x7610, R58 ;  /* 0x00007610ff3a7816 */ /* 0x000fc8000000003a */
[----:B------:R-:W-:-:S04]  /*57f0*/  FMUL R59, R59, R92 ;  /* 0x0000005c3b3b7220 */ /* 0x000fc80000400000 */
[----:B------:R-:W-:-:S05]  /*5800*/  FFMA R59, R60, R91, R59 ;  /* 0x0000005b3c3b7223 */ /* 0x000fca000000003b */
[----:B------:R-:W-:-:S05]  /*5810*/  F2FP.SATFINITE.E4M3.F32.PACK_AB_MERGE_C R59, RZ, R59, RZ ;  /* 0x0000003bff3b723e */ /* 0x000fca00048070ff */
[----:B------:R4:W-:Y:S01]  /*5820*/  @!P3 STG.E.U8 desc[UR36][R10.64+0x8], R59 ;  /* 0x0000083b0a00b986 */ /* 0x0009e2000c101124 */
[----:B------:R-:W-:Y:S05]  /*5830*/  @P2 BRA `(.L_x_52) ;  /* 0x0000000000042947 */ /* 0x000fea0003800000 */
[----:B------:R0:W5:Y:S02]  /*5840*/  LDG.E.U8 R58, desc[UR36][R88.64+0x9] ;  /* 0x00000924583a7981 */ /* 0x000164000c1e1100 */
.L_x_52:
[----:B------:R-:W-:Y:S05]  /*5850*/  BSYNC B1 ;  /* 0x0000000000017941 */ /* 0x000fea0003800000 */
.L_x_51:
        /* <DEDUP_REMOVED lines=12> */
.L_x_54:
[----:B------:R-:W-:Y:S05]  /*5920*/  BSYNC B1 ;  /* 0x0000000000017941 */ /* 0x000fea0003800000 */
.L_x_53:
        /* <DEDUP_REMOVED lines=12> */
.L_x_56:
[----:B------:R-:W-:Y:S05]  /*59f0*/  BSYNC B1 ;  /* 0x0000000000017941 */ /* 0x000fea0003800000 */
.L_x_55:
        /* <DEDUP_REMOVED lines=12> */
.L_x_58:
[----:B------:R-:W-:Y:S05]  /*5ac0*/  BSYNC B1 ;  /* 0x0000000000017941 */ /* 0x000fea0003800000 */
.L_x_57:
        /* <DEDUP_REMOVED lines=12> */
.L_x_60:
[----:B------:R-:W-:Y:S05]  /*5b90*/  BSYNC B1 ;  /* 0x0000000000017941 */ /* 0x000fea0003800000 */
.L_x_59:
        /* <DEDUP_REMOVED lines=12> */
.L_x_62:
[----:B------:R-:W-:Y:S05]  /*5c60*/  BSYNC B1 ;  /* 0x0000000000017941 */ /* 0x000fea0003800000 */
.L_x_61:
        /* <DEDUP_REMOVED lines=12> */
.L_x_64:
[----:B------:R-:W-:Y:S05]  /*5d30*/  BSYNC B1 ;  /* 0x0000000000017941 */ /* 0x000fea0003800000 */
.L_x_63:
        /* <DEDUP_REMOVED lines=12> */
.L_x_66:
[----:B------:R-:W-:Y:S05]  /*5e00*/  BSYNC B1 ;  /* 0x0000000000017941 */ /* 0x000fea0003800000 */
.L_x_65:
        /* <DEDUP_REMOVED lines=12> */
.L_x_68:
[----:B------:R-:W-:Y:S05]  /*5ed0*/  BSYNC B1 ;  /* 0x0000000000017941 */ /* 0x000fea0003800000 */
.L_x_67:
        /* <DEDUP_REMOVED lines=12> */
.L_x_70:
[----:B------:R-:W-:Y:S05]  /*5fa0*/  BSYNC B1 ;  /* 0x0000000000017941 */ /* 0x000fea0003800000 */
.L_x_69:
        /* <DEDUP_REMOVED lines=12> */
.L_x_72:
[----:B------:R-:W-:Y:S05]  /*6070*/  BSYNC B1 ;  /* 0x0000000000017941 */ /* 0x000fea0003800000 */
.L_x_71:
        /* <DEDUP_REMOVED lines=12> */
.L_x_74:
[----:B------:R-:W-:Y:S05]  /*6140*/  BSYNC B1 ;  /* 0x0000000000017941 */ /* 0x000fea0003800000 */
.L_x_73:
        /* <DEDUP_REMOVED lines=12> */
.L_x_76:
[----:B------:R-:W-:Y:S05]  /*6210*/  BSYNC B1 ;  /* 0x0000000000017941 */ /* 0x000fea0003800000 */
.L_x_75:
        /* <DEDUP_REMOVED lines=12> */
.L_x_78:
[----:B------:R-:W-:Y:S05]  /*62e0*/  BSYNC B1 ;  /* 0x0000000000017941 */ /* 0x000fea0003800000 */
.L_x_77:
        /* <DEDUP_REMOVED lines=12> */
.L_x_80:
[----:B------:R-:W-:Y:S05]  /*63b0*/  BSYNC B1 ;  /* 0x0000000000017941 */ /* 0x000fea0003800000 */
.L_x_79:
        /* <DEDUP_REMOVED lines=12> */
.L_x_82:
[----:B------:R-:W-:Y:S05]  /*6480*/  BSYNC B1 ;  /* 0x0000000000017941 */ /* 0x000fea0003800000 */
.L_x_81:
        /* <DEDUP_REMOVED lines=12> */
.L_x_84:
[----:B------:R-:W-:Y:S05]  /*6550*/  BSYNC B1 ;  /* 0x0000000000017941 */ /* 0x000fea0003800000 */
.L_x_83:
        /* <DEDUP_REMOVED lines=12> */
.L_x_86:
[----:B------:R-:W-:Y:S05]  /*6620*/  BSYNC B1 ;  /* 0x0000000000017941 */ /* 0x000fea0003800000 */
.L_x_85:
        /* <DEDUP_REMOVED lines=12> */
.L_x_88:
[----:B------:R-:W-:Y:S05]  /*66f0*/  BSYNC B1 ;  /* 0x0000000000017941 */ /* 0x000fea0003800000 */
.L_x_87:
        /* <DEDUP_REMOVED lines=12> */
.L_x_90:
[----:B------:R-:W-:Y:S05]  /*67c0*/  BSYNC B1 ;  /* 0x0000000000017941 */ /* 0x000fea0003800000 */
.L_x_89:
        /* <DEDUP_REMOVED lines=12> */
.L_x_92:
[----:B------:R-:W-:Y:S05]  /*6890*/  BSYNC B1 ;  /* 0x0000000000017941 */ /* 0x000fea0003800000 */
.L_x_91:
        /* <DEDUP_REMOVED lines=12> */
.L_x_94:
[----:B------:R-:W-:Y:S05]  /*6960*/  BSYNC B1 ;  /* 0x0000000000017941 */ /* 0x000fea0003800000 */
.L_x_93:
        /* <DEDUP_REMOVED lines=12> */
.L_x_96:
[----:B------:R-:W-:Y:S05]  /*6a30*/  BSYNC B1 ;  /* 0x0000000000017941 */ /* 0x000fea0003800000 */
.L_x_95:
        /* <DEDUP_REMOVED lines=12> */
.L_x_98:
[----:B------:R-:W-:Y:S05]  /*6b00*/  BSYNC B1 ;  /* 0x0000000000017941 */ /* 0x000fea0003800000 */
.L_x_97:
        /* <DEDUP_REMOVED lines=12> */
.L_x_100:
[----:B------:R-:W-:Y:S05]  /*6bd0*/  BSYNC B1 ;  /* 0x0000000000017941 */ /* 0x000fea0003800000 */
.L_x_99:
        /* <DEDUP_REMOVED lines=12> */
.L_x_102:
[----:B------:R-:W-:Y:S05]  /*6ca0*/  BSYNC B1 ;  /* 0x0000000000017941 */ /* 0x000fea0003800000 */
.L_x_101:
[----:B-----5:R-:W-:Y:S01]  /*6cb0*/  LOP3.LUT R58, R58, 0xff, RZ, 0xc0, !PT ;  /* 0x000000ff3a3a7812 */ /* 0x020fe200078ec0ff */
[----:B------:R-:W-:Y:S01]  /*6cc0*/  BSSY B1, `(.L_x_103) ;  /* 0x000000b000017945 */ /* 0x000fe20003800000 */
[----:B------:R-:W-:Y:S02]  /*6cd0*/  ISETP.LT.OR P1, PT, R0, 0x3a, !P1 ;  /* 0x0000003a0000780c */ /* 0x000fe40004f21670 */
[----:B------:R-:W-:Y:S02]  /*6ce0*/  F2FP.F16.E4M3.UNPACK_B R58, R58 ;  /* 0x0000003aff3a723e */ /* 0x000fe400020006ff */
[----:B-1--4-:R-:W-:-:S03]  /*6cf0*/  PRMT R10, RZ, 0x7610, R10 ;  /* 0x00007610ff0a7816 */ /* 0x012fc6000000000a */
[----:B------:R-:W-:-:S05]  /*6d00*/  HADD2.F32 R11, -RZ, R58.H0_H0 ;  /* 0x2000003aff0b7230 */ /* 0x000fca0000004100 */
[----:B------:R-:W-:-:S04]  /*6d10*/  FMUL R11, R11, R92 ;  /* 0x0000005c0b0b7220 */ /* 0x000fc80000400000 */
[----:B------:R-:W-:-:S05]  /*6d20*/  FFMA R11, R86, R91, R11 ;  /* 0x0000005b560b7223 */ /* 0x000fca000000000b */
[----:B------:R-:W-:-:S05]  /*6d30*/  F2FP.SATFINITE.E4M3.F32.PACK_AB_MERGE_C R11, RZ, R11, RZ ;  /* 0x0000000bff0b723e */ /* 0x000fca00048070ff */
[----:B------:R1:W-:Y:S01]  /*6d40*/  @!P2 STG.E.U8 desc[UR36][R8.64+0x38], R11 ;  /* 0x0000380b0800a986 */ /* 0x0003e2000c101124 */
[----:B------:R-:W-:Y:S05]  /*6d50*/  @P1 BRA `(.L_x_104) ;  /* 0x0000000000041947 */ /* 0x000fea0003800000 */
[----:B------:R4:W5:Y:S02]  /*6d60*/  LDG.E.U8 R10, desc[UR36][R56.64+0x39] ;  /* 0x00003924380a7981 */ /* 0x000964000c1e1100 */
.L_x_104:
[----:B------:R-:W-:Y:S05]  /*6d70*/  BSYNC B1 ;  /* 0x0000000000017941 */ /* 0x000fea0003800000 */
.L_x_103:
[----:B-----5:R-:W-:Y:S01]  /*6d80*/  LOP3.LUT R10, R10, 0xff, RZ, 0xc0, !PT ;  /* 0x000000ff0a0a7812 */ /* 0x020fe200078ec0ff */
[----:B------:R-:W-:Y:S01]  /*6d90*/  BSSY B1, `(.L_x_105) ;  /* 0x0000013000017945 */ /* 0x000fe20003800000 */
[----:B0--34-:R-:W-:Y:S02]  /*6da0*/  IADD3 R57, P0, R93, 0x80, RZ ;  /* 0x000000805d397810 */ /* 0x019fe40007f1e0ff */
        /* <DEDUP_REMOVED lines=10> */
[----:B------:R-:W-:-:S03]  /*6e50*/  IADD3 R10, P2, R10, R14, RZ ;  /* 0x0000000e0a0a7210 */ /* 0x000fc60007f5e0ff */
[----:B------:R-:W-:Y:S02]  /*6e60*/  F2FP.SATFINITE.E4M3.F32.PACK_AB_MERGE_C R57, RZ, R56, RZ ;  /* 0x00000038ff39723e */ /* 0x000fe400048070ff */
[----:B------:R-:W-:Y:S02]  /*6e70*/  IADD3.X R11, R15, R11, R58, P2, !PT ;  /* 0x0000000b0f0b7210 */ /* 0x000fe400017fe43a */
[----:B------:R-:W-:Y:S01]  /*6e80*/  PRMT R56, RZ, 0x7610, R56 ;  /* 0x00007610ff387816 */ /* 0x000fe20000000038 */
[----:B------:R0:W-:Y:S01]  /*6e90*/  @!P1 STG.E.U8 desc[UR36][R8.64+0x39], R57 ;  /* 0x0000393908009986 */ /* 0x0001e2000c101124 */
[----:B------:R-:W-:Y:S05]  /*6ea0*/  @P3 BRA `(.L_x_106) ;  /* 0x0000000000043947 */ /* 0x000fea0003800000 */
[----:B------:R1:W5:Y:S02]  /*6eb0*/  LDG.E.U8 R56, desc[UR36][R10.64] ;  /* 0x000000240a387981 */ /* 0x000364000c1e1100 */
.L_x_106:
[----:B------:R-:W-:Y:S05]  /*6ec0*/  BSYNC B1 ;  /* 0x0000000000017941 */ /* 0x000fea0003800000 */
.L_x_105:
[----:B-----5:R-:W-:Y:S01]  /*6ed0*/  LOP3.LUT R56, R56, 0xff, RZ, 0xc0, !PT ;  /* 0x000000ff38387812 */ /* 0x020fe200078ec0ff */
[----:B------:R-:W-:Y:S01]  /*6ee0*/  BSSY B1, `(.L_x_107) ;  /* 0x000000b000017945 */ /* 0x000fe20003800000 */
[----:B------:R-:W-:Y:S02]  /*6ef0*/  ISETP.LT.OR P2, PT, R0, 0x2, !P0 ;  /* 0x000000020000780c */ /* 0x000fe40004741670 */
[----:B------:R-:W-:Y:S02]  /*6f00*/  F2FP.F16.E4M3.UNPACK_B R56, R56 ;  /* 0x00000038ff38723e */ /* 0x000fe400020006ff */
[----:B0-----:R-:W-:-:S03]  /*6f10*/  PRMT R8, RZ, 0x7610, R8 ;  /* 0x00007610ff087816 */ /* 0x001fc60000000008 */
[----:B------:R-:W-:-:S05]  /*6f20*/  HADD2.F32 R9, -RZ, R56.H0_H0 ;  /* 0x20000038ff097230 */ /* 0x000fca0000004100 */
[----:B------:R-:W-:-:S04]  /*6f30*/  FMUL R9, R9, R92 ;  /* 0x0000005c09097220 */ /* 0x000fc80000400000 */
[----:B------:R-:W-:-:S05]  /*6f40*/  FFMA R9, R24, R91, R9 ;  /* 0x0000005b18097223 */ /* 0x000fca0000000009 */
[----:B------:R-:W-:-:S05]  /*6f50*/  F2FP.SATFINITE.E4M3.F32.PACK_AB_MERGE_C R9, RZ, R9, RZ ;  /* 0x00000009ff09723e */ /* 0x000fca00048070ff */
[----:B------:R0:W-:Y:S01]  /*6f60*/  @!P3 STG.E.U8 desc[UR36][R6.64], R9 ;  /* 0x000000090600b986 */ /* 0x0001e2000c101124 */
[----:B------:R-:W-:Y:S05]  /*6f70*/  @P2 BRA `(.L_x_108) ;  /* 0x0000000000042947 */ /* 0x000fea0003800000 */
[----:B------:R3:W5:Y:S02]  /*6f80*/  LDG.E.U8 R8, desc[UR36][R10.64+0x1] ;  /* 0x000001240a087981 */ /* 0x000764000c1e1100 */
.L_x_108:
[----:B------:R-:W-:Y:S05]  /*6f90*/  BSYNC B1 ;  /* 0x0000000000017941 */ /* 0x000fea0003800000 */
.L_x_107:
[----:B-----5:R-:W-:Y:S01]  /*6fa0*/  LOP3.LUT R8, R8, 0xff, RZ, 0xc0, !PT ;  /* 0x000000ff08087812 */ /* 0x020fe200078ec0ff */
[----:B------:R-:W-:Y:S01]  /*6fb0*/  BSSY B1, `(.L_x_109) ;  /* 0x0000013000017945 */ /* 0x000fe20003800000 */
[----:B------:R-:W-:Y:S02]  /*6fc0*/  IADD3 R93, P1, R93, 0x88, RZ ;  /* 0x000000885d5d7810 */ /* 0x000fe40007f3e0ff */
[----:B------:R-:W-:-:S03]  /*6fd0*/  F2FP.F16.E4M3.UNPACK_B R8, R8 ;  /* 0x00000008ff08723e */ /* 0x000fc600020006ff */
[----:B------:R-:W-:Y:S01]  /*6fe0*/  IMAD.X R13, RZ, RZ, R13, P1 ;  /* 0x000000ffff0d7224 */ /* 0x000fe200008e060d */
[----:B------:R-:W-:Y:S01]  /*6ff0*/  ISETP.GE.AND P1, PT, R3, 0x89, PT ;  /* 0x000000890300780c */ /* 0x000fe20003f26270 */
[----:B0-----:R-:W-:Y:S01]  /*7000*/  HADD2.F32 R9, -RZ, R8.H0_H0 ;  /* 0x20000008ff097230 */ /* 0x001fe20000004100 */
[----:B------:R-:W-:Y:S01]  /*7010*/  PRMT R3, RZ, 0x7610, R3 ;  /* 0x00007610ff037816 */ /* 0x000fe20000000003 */
[-C--:B------:R-:W-:Y:S01]  /*7020*/  IMAD R12, R13, R20.reuse, RZ ;  /* 0x000000140d0c7224 */ /* 0x080fe200078e02ff */
[----:B------:R-:W-:Y:S01]  /*7030*/  ISETP.LT.OR P4, PT, R0, 0x1, !P1 ;  /* 0x000000010000780c */ /* 0x000fe20004f81670 */
[----:B------:R-:W-:-:S04]  /*7040*/  IMAD.WIDE.U32 R22, R93, R20, R22 ;  /* 0x000000145d167225 */ /* 0x000fc800078e0016 */
[----:B------:R-:W-:Y:S01]  /*7050*/  FMUL R8, R9, R92 ;  /* 0x0000005c09087220 */ /* 0x000fe20000400000 */
[----:B------:R-:W-:-:S03]  /*7060*/  IMAD R12, R93, R21, R12 ;  /* 0x000000155d0c7224 */ /* 0x000fc600078e020c */
[----:B------:R-:W-:-:S01]  /*7070*/  FFMA R8, R25, R91, R8 ;  /* 0x0000005b19087223 */ /* 0x000fc20000000008 */
[----:B------:R-:W-:-:S04]  /*7080*/  IADD3 R14, P3, R22, R14, RZ ;  /* 0x0000000e160e7210 */ /* 0x000fc80007f7e0ff */
[----:B------:R-:W-:Y:S02]  /*7090*/  F2FP.SATFINITE.E4M3.F32.PACK_AB_MERGE_C R9, RZ, R8, RZ ;  /* 0x00000008ff09723e */ /* 0x000fe400048070ff */
[----:B------:R-:W-:-:S03]  /*70a0*/  IADD3.X R15, R15, R23, R12, P3, !PT ;  /* 0x000000170f0f7210 */ /* 0x000fc60001ffe40c */
[----:B------:R0:W-:Y:S01]  /*70b0*/  @!P2 STG.E.U8 desc[UR36][R6.64+0x1], R9 ;  /* 0x000001090600a986 */ /* 0x0001e2000c101124 */
[----:B------:R-:W-:Y:S05]  /*70c0*/  @P4 BRA `(.L_x_110) ;  /* 0x0000000000044947 */ /* 0x000fea0003800000 */
[----:B------:R4:W5:Y:S02]  /*70d0*/  LDG.E.U8 R3, desc[UR36][R14.64] ;  /* 0x000000240e037981 */ /* 0x000964000c1e1100 */
.L_x_110:
[----:B------:R-:W-:Y:S05]  /*70e0*/  BSYNC B1 ;  /* 0x0000000000017941 */ /* 0x000fea0003800000 */
.L_x_109:
[----:B-----5:R-:W-:Y:S01]  /*70f0*/  LOP3.LUT R3, R3, 0xff, RZ, 0xc0, !PT ;  /* 0x000000ff03037812 */ /* 0x020fe200078ec0ff */
[----:B------:R-:W-:Y:S01]  /*7100*/  BSSY B1, `(.L_x_111) ;  /* 0x000000b000017945 */ /* 0x000fe20003800000 */
[----:B------:R-:W-:Y:S02]  /*7110*/  ISETP.LT.OR P2, PT, R0, 0x2, !P1 ;  /* 0x000000020000780c */ /* 0x000fe40004f41670 */
[----:B------:R-:W-:-:S05]  /*7120*/  F2FP.F16.E4M3.UNPACK_B R3, R3 ;  /* 0x00000003ff03723e */ /* 0x000fca00020006ff */
[----:B------:R-:W-:-:S05]  /*7130*/  HADD2.F32 R3, -RZ, R3.H0_H0 ;  /* 0x20000003ff037230 */ /* 0x000fca0000004100 */
[----:B------:R-:W-:-:S04]  /*7140*/  FMUL R3, R3, R92 ;  /* 0x0000005c03037220 */ /* 0x000fc80000400000 */
[----:B------:R-:W-:-:S05]  /*7150*/  FFMA R3, R26, R91, R3 ;  /* 0x0000005b1a037223 */ /* 0x000fca0000000003 */
[----:B0-----:R-:W-:Y:S02]  /*7160*/  F2FP.SATFINITE.E4M3.F32.PACK_AB_MERGE_C R9, RZ, R3, RZ ;  /* 0x00000003ff09723e */ /* 0x001fe400048070ff */
[----:B------:R-:W-:-:S03]  /*7170*/  PRMT R3, RZ, 0x7610, R3 ;  /* 0x00007610ff037816 */ /* 0x000fc60000000003 */
[----:B------:R0:W-:Y:S01]  /*7180*/  @!P4 STG.E.U8 desc[UR36][R4.64], R9 ;  /* 0x000000090400c986 */ /* 0x0001e2000c101124 */
[----:B------:R-:W-:Y:S05]  /*7190*/  @P2 BRA `(.L_x_112) ;  /* 0x0000000000042947 */ /* 0x000fea0003800000 */
[----:B------:R0:W5:Y:S02]  /*71a0*/  LDG.E.U8 R3, desc[UR36][R14.64+0x1] ;  /* 0x000001240e037981 */ /* 0x000164000c1e1100 */
.L_x_112:
[----:B------:R-:W-:Y:S05]  /*71b0*/  BSYNC B1 ;  /* 0x0000000000017941 */ /* 0x000fea0003800000 */
.L_x_111:
[----:B-----5:R-:W-:Y:S01]  /*71c0*/  LOP3.LUT R3, R3, 0xff, RZ, 0xc0, !PT ;  /* 0x000000ff03037812 */ /* 0x020fe200078ec0ff */
[----:B------:R-:W-:Y:S01]  /*71d0*/  BSSY B1, `(.L_x_113) ;  /* 0x000000b000017945 */ /* 0x000fe20003800000 */
[----:B------:R-:W-:Y:S02]  /*71e0*/  ISETP.LT.OR P3, PT, R0, 0x9, !P0 ;  /* 0x000000090000780c */ /* 0x000fe40004761670 */
[----:B------:R-:W-:-:S05]  /*71f0*/  F2FP.F16.E4M3.UNPACK_B R3, R3 ;  /* 0x00000003ff03723e */ /* 0x000fca00020006ff */
[----:B------:R-:W-:-:S05]  /*7200*/  HADD2.F32 R3, -RZ, R3.H0_H0 ;  /* 0x20000003ff037230 */ /* 0x000fca0000004100 */
[----:B------:R-:W-:Y:S01]  /*7210*/  FMUL R8, R3, R92 ;  /* 0x0000005c03087220 */ /* 0x000fe20000400000 */
[----:B------:R-:W-:-:S03]  /*7220*/  PRMT R3, RZ, 0x7610, R3 ;  /* 0x00007610ff037816 */ /* 0x000fc60000000003 */
[----:B------:R-:W-:-:S05]  /*7230*/  FFMA R8, R27, R91, R8 ;  /* 0x0000005b1b087223 */ /* 0x000fca0000000008 */
[----:B0-----:R-:W-:-:S05]  /*7240*/  F2FP.SATFINITE.E4M3.F32.PACK_AB_MERGE_C R9, RZ, R8, RZ ;  /* 0x00000008ff09723e */ /* 0x001fca00048070ff */
[----:B------:R0:W-:Y:S01]  /*7250*/  @!P2 STG.E.U8 desc[UR36][R4.64+0x1], R9 ;  /* 0x000001090400a986 */ /* 0x0001e2000c101124 */
[----:B------:R-:W-:Y:S05]  /*7260*/  @P3 BRA `(.L_x_114) ;  /* 0x0000000000043947 */ /* 0x000fea0003800000 */
[----:B------:R0:W5:Y:S02]  /*7270*/  LDG.E.U8 R3, desc[UR36][R10.64+0x8] ;  /* 0x000008240a037981 */ /* 0x000164000c1e1100 */
.L_x_114:
[----:B------:R-:W-:Y:S05]  /*7280*/  BSYNC B1 ;  /* 0x0000000000017941 */ /* 0x000fea0003800000 */
.L_x_113:
        /* <DEDUP_REMOVED lines=12> */
.L_x_116:
[----:B------:R-:W-:Y:S05]  /*7350*/  BSYNC B1 ;  /* 0x0000000000017941 */ /* 0x000fea0003800000 */
.L_x_115:
        /* <DEDUP_REMOVED lines=12> */
.L_x_118:
[----:B------:R-:W-:Y:S05]  /*7420*/  BSYNC B1 ;  /* 0x0000000000017941 */ /* 0x000fea0003800000 */
.L_x_117:
        /* <DEDUP_REMOVED lines=12> */
.L_x_120:
[----:B------:R-:W-:Y:S05]  /*74f0*/  BSYNC B1 ;  /* 0x0000000000017941 */ /* 0x000fea0003800000 */
.L_x_119:
        /* <DEDUP_REMOVED lines=12> */
.L_x_122:
[----:B------:R-:W-:Y:S05]  /*75c0*/  BSYNC B1 ;  /* 0x0000000000017941 */ /* 0x000fea0003800000 */
.L_x_121:
        /* <DEDUP_REMOVED lines=12> */
.L_x_124:
[----:B------:R-:W-:Y:S05]  /*7690*/  BSYNC B1 ;  /* 0x0000000000017941 */ /* 0x000fea0003800000 */
.L_x_123:
        /* <DEDUP_REMOVED lines=12> */
.L_x_126:
[----:B------:R-:W-:Y:S05]  /*7760*/  BSYNC B1 ;  /* 0x0000000000017941 */ /* 0x000fea0003800000 */
.L_x_125:
        /* <DEDUP_REMOVED lines=12> */
.L_x_128:
[----:B------:R-:W-:Y:S05]  /*7830*/  BSYNC B1 ;  /* 0x0000000000017941 */ /* 0x000fea0003800000 */
.L_x_127:
        /* <DEDUP_REMOVED lines=12> */
.L_x_130:
[----:B------:R-:W-:Y:S05]  /*7900*/  BSYNC B1 ;  /* 0x0000000000017941 */ /* 0x000fea0003800000 */
.L_x_129:
        /* <DEDUP_REMOVED lines=12> */
.L_x_132:
[----:B------:R-:W-:Y:S05]  /*79d0*/  BSYNC B1 ;  /* 0x0000000000017941 */ /* 0x000fea0003800000 */
.L_x_131:
        /* <DEDUP_REMOVED lines=12> */
.L_x_134:
[----:B------:R-:W-:Y:S05]  /*7aa0*/  BSYNC B1 ;  /* 0x0000000000017941 */ /* 0x000fea0003800000 */
.L_x_133:
        /* <DEDUP_REMOVED lines=12> */
.L_x_136:
[----:B------:R-:W-:Y:S05]  /*7b70*/  BSYNC B1 ;  /* 0x0000000000017941 */ /* 0x000fea0003800000 */
.L_x_135:
        /* <DEDUP_REMOVED lines=12> */
.L_x_138:
[----:B------:R-:W-:Y:S05]  /*7c40*/  BSYNC B1 ;  /* 0x0000000000017941 */ /* 0x000fea0003800000 */
.L_x_137:
        /* <DEDUP_REMOVED lines=12> */
.L_x_140:
[----:B------:R-:W-:Y:S05]  /*7d10*/  BSYNC B1 ;  /* 0x0000000000017941 */ /* 0x000fea0003800000 */
.L_x_139:
        /* <DEDUP_REMOVED lines=12> */
.L_x_142:
[----:B------:R-:W-:Y:S05]  /*7de0*/  BSYNC B1 ;  /* 0x0000000000017941 */ /* 0x000fea0003800000 */
.L_x_141:
        /* <DEDUP_REMOVED lines=12> */
.L_x_144:
[----:B------:R-:W-:Y:S05]  /*7eb0*/  BSYNC B1 ;  /* 0x0000000000017941 */ /* 0x000fea0003800000 */
.L_x_143:
        /* <DEDUP_REMOVED lines=12> */
.L_x_146:
[----:B------:R-:W-:Y:S05]  /*7f80*/  BSYNC B1 ;  /* 0x0000000000017941 */ /* 0x000fea0003800000 */
.L_x_145:
        /* <DEDUP_REMOVED lines=12> */
.L_x_148:
[----:B------:R-:W-:Y:S05]  /*8050*/  BSYNC B1 ;  /* 0x0000000000017941 */ /* 0x000fea0003800000 */
.L_x_147:
        /* <DEDUP_REMOVED lines=12> */
.L_x_150:
[----:B------:R-:W-:Y:S05]  /*8120*/  BSYNC B1 ;  /* 0x0000000000017941 */ /* 0x000fea0003800000 */
.L_x_149:
        /* <DEDUP_REMOVED lines=12> */
.L_x_152:
[----:B------:R-:W-:Y:S05]  /*81f0*/  BSYNC B1 ;  /* 0x0000000000017941 */ /* 0x000fea0003800000 */
.L_x_151:
        /* <DEDUP_REMOVED lines=12> */
.L_x_154:
[----:B------:R-:W-:Y:S05]  /*82c0*/  BSYNC B1 ;  /* 0x0000000000017941 */ /* 0x000fea0003800000 */
.L_x_153:
        /* <DEDUP_REMOVED lines=12> */
.L_x_156:
[----:B------:R-:W-:Y:S05]  /*8390*/  BSYNC B1 ;  /* 0x0000000000017941 */ /* 0x000fea0003800000 */
.L_x_155:
        /* <DEDUP_REMOVED lines=12> */
.L_x_158:
[----:B------:R-:W-:Y:S05]  /*8460*/  BSYNC B1 ;  /* 0x0000000000017941 */ /* 0x000fea0003800000 */
.L_x_157:
        /* <DEDUP_REMOVED lines=12> */
.L_x_160:
[----:B------:R-:W-:Y:S05]  /*8530*/  BSYNC B1 ;  /* 0x0000000000017941 */ /* 0x000fea0003800000 */
.L_x_159:
        /* <DEDUP_REMOVED lines=12> */
.L_x_162:
[----:B------:R-:W-:Y:S05]  /*8600*/  BSYNC B1 ;  /* 0x0000000000017941 */ /* 0x000fea0003800000 */
.L_x_161:
        /* <DEDUP_REMOVED lines=12> */
.L_x_164:
[----:B------:R-:W-:Y:S05]  /*86d0*/  BSYNC B1 ;  /* 0x0000000000017941 */ /* 0x000fea0003800000 */
.L_x_163:
        /* <DEDUP_REMOVED lines=12> */
.L_x_166:
[----:B------:R-:W-:Y:S05]  /*87a0*/  BSYNC B1 ;  /* 0x0000000000017941 */ /* 0x000fea0003800000 */
.L_x_165:
[----:B-----5:R-:W-:Y:S01]  /*87b0*/  LOP3.LUT R3, R3, 0xff, RZ, 0xc0, !PT ;  /* 0x000000ff03037812 */ /* 0x020fe200078ec0ff */
[----:B------:R-:W-:Y:S01]  /*87c0*/  BSSY B1, `(.L_x_167) ;  /* 0x000000b000017945 */ /* 0x000fe20003800000 */
[----:B------:R-:W-:Y:S02]  /*87d0*/  ISETP.LT.OR P1, PT, R0, 0x3a, !P1 ;  /* 0x0000003a0000780c */ /* 0x000fe40004f21670 */
[----:B------:R-:W-:Y:S02]  /*87e0*/  F2FP.F16.E4M3.UNPACK_B R3, R3 ;  /* 0x00000003ff03723e */ /* 0x000fe400020006ff */
[----:B------:R-:W-:-:S03]  /*87f0*/  PRMT R0, RZ, 0x7610, R0 ;  /* 0x00007610ff007816 */ /* 0x000fc60000000000 */
[----:B------:R-:W-:-:S05]  /*8800*/  HADD2.F32 R3, -RZ, R3.H0_H0 ;  /* 0x20000003ff037230 */ /* 0x000fca0000004100 */
[----:B------:R-:W-:-:S04]  /*8810*/  FMUL R3, R3, R92 ;  /* 0x0000005c03037220 */ /* 0x000fc80000400000 */
[----:B------:R-:W-:-:S05]  /*8820*/  FFMA R3, R54, R91, R3 ;  /* 0x0000005b36037223 */ /* 0x000fca0000000003 */
[----:B------:R-:W-:-:S05]  /*8830*/  F2FP.SATFINITE.E4M3.F32.PACK_AB_MERGE_C R3, RZ, R3, RZ ;  /* 0x00000003ff03723e */ /* 0x000fca00048070ff */
[----:B------:R0:W-:Y:S01]  /*8840*/  @!P2 STG.E.U8 desc[UR36][R4.64+0x38], R3 ;  /* 0x000038030400a986 */ /* 0x0001e2000c101124 */
[----:B------:R-:W-:Y:S05]  /*8850*/  @P1 BRA `(.L_x_168) ;  /* 0x0000000000041947 */ /* 0x000fea0003800000 */
[----:B------:R0:W5:Y:S02]  /*8860*/  LDG.E.U8 R0, desc[UR36][R14.64+0x39] ;  /* 0x000039240e007981 */ /* 0x000164000c1e1100 */
.L_x_168:
[----:B------:R-:W-:Y:S05]  /*8870*/  BSYNC B1 ;  /* 0x0000000000017941 */ /* 0x000fea0003800000 */
.L_x_167:
[----:B------:R-:W-:Y:S05]  /*8880*/  @P1 BRA `(.L_x_169) ;  /* 0x0000001000301947 */ /* 0x000fea0003800000 */
[----:B-----5:R-:W-:-:S04]  /*8890*/  LOP3.LUT R0, R0, 0xff, RZ, 0xc0, !PT ;  /* 0x000000ff00007812 */ /* 0x020fc800078ec0ff */
[----:B------:R-:W-:-:S05]  /*88a0*/  F2FP.F16.E4M3.UNPACK_B R0, R0 ;  /* 0x00000000ff00723e */ /* 0x000fca00020006ff */
[----:B0-----:R-:W-:-:S05]  /*88b0*/  HADD2.F32 R3, -RZ, R0.H0_H0 ;  /* 0x20000000ff037230 */ /* 0x001fca0000004100 */
[----:B------:R-:W-:-:S04]  /*88c0*/  FMUL R0, R3, R92 ;  /* 0x0000005c03007220 */ /* 0x000fc80000400000 */
[----:B------:R-:W-:-:S05]  /*88d0*/  FFMA R0, R55, R91, R0 ;  /* 0x0000005b37007223 */ /* 0x000fca0000000000 */
[----:B------:R-:W-:-:S05]  /*88e0*/  F2FP.SATFINITE.E4M3.F32.PACK_AB_MERGE_C R3, RZ, R0, RZ ;  /* 0x00000000ff03723e */ /* 0x000fca00048070ff */
[----:B------:R0:W-:Y:S01]  /*88f0*/  STG.E.U8 desc[UR36][R4.64+0x39], R3 ;  /* 0x0000390304007986 */ /* 0x0001e2000c101124 */
[----:B------:R-:W-:Y:S05]  /*8900*/  BRA `(.L_x_169) ;  /* 0x0000001000107947 */ /* 0x000fea0003800000 */
.L_x_40:
[C---:B------:R-:W-:Y:S01]  /*8910*/  ISETP.GE.AND P2, PT, R3.reuse, 0x1, PT ;  /* 0x000000010300780c */ /* 0x040fe20003f46270 */
[-C--:B------:R-:W-:Y:S01]  /*8920*/  FMUL R56, R56, R91.reuse ;  /* 0x0000005b38387220 */ /* 0x080fe20000400000 */
[----:B------:R-:W-:Y:S01]  /*8930*/  ISETP.GE.AND P1, PT, R3, 0x9, PT ;  /* 0x000000090300780c */ /* 0x000fe20003f26270 */
[-C--:B------:R-:W-:Y:S01]  /*8940*/  FMUL R57, R57, R91.reuse ;  /* 0x0000005b39397220 */ /* 0x080fe20000400000 */
[----:B------:R-:W-:Y:S01]  /*8950*/  ISETP.LT.OR P0, PT, R0, 0x1, !P2 ;  /* 0x000000010000780c */ /* 0x000fe20005701670 */
[-C--:B------:R-:W-:Y:S01]  /*8960*/  FMUL R58, R58, R91.reuse ;  /* 0x0000005b3a3a7220 */ /* 0x080fe20000400000 */
[----:B------:R-:W-:Y:S01]  /*8970*/  F2FP.SATFINITE.E4M3.F32.PACK_AB_MERGE_C R13, RZ, R56, RZ ;  /* 0x00000038ff0d723e */ /* 0x000fe200048070ff */
[-C--:B------:R-:W-:Y:S01]  /*8980*/  FMUL R59, R59, R91.reuse ;  /* 0x0000005b3b3b7220 */ /* 0x080fe20000400000 */
[----:B------:R-:W-:Y:S01]  /*8990*/  ISETP.LT.OR P3, PT, R0, 0x2, !P2 ;  /* 0x000000020000780c */ /* 0x000fe20005761670 */
[-C--:B------:R-:W-:Y:S01]  /*89a0*/  FMUL R60, R60, R91.reuse ;  /* 0x0000005b3c3c7220 */ /* 0x080fe20000400000 */
[C---:B------:R-:W-:Y:S01]  /*89b0*/  ISETP.LT.OR P4, PT, R0.reuse, 0x1, !P1 ;  /* 0x000000010000780c */ /* 0x040fe20004f81670 */
[-C--:B------:R-:W-:Y:S01]  /*89c0*/  FMUL R61, R61, R91.reuse ;  /* 0x0000005b3d3d7220 */ /* 0x080fe20000400000 */
[----:B------:R-:W-:Y:S01]  /*89d0*/  ISETP.LT.OR P5, PT, R0, 0x2, !P1 ;  /* 0x000000020000780c */ /* 0x000fe20004fa1670 */
[----:B------:R-:W-:Y:S01]  /*89e0*/  FMUL R62, R62, R91 ;  /* 0x0000005b3e3e7220 */ /* 0x000fe20000400000 */
[----:B------:R-:W-:Y:S01]  /*89f0*/  F2FP.SATFINITE.E4M3.F32.PACK_AB_MERGE_C R57, RZ, R57, RZ ;  /* 0x00000039ff39723e */ /* 0x000fe200048070ff */
[-C--:B------:R-:W-:Y:S01]  /*8a00*/  FMUL R63, R63, R91.reuse ;  /* 0x0000005b3f3f7220 */ /* 0x080fe20000400000 */
[----:B------:R-:W-:Y:S01]  /*8a10*/  F2FP.SATFINITE.E4M3.F32.PACK_AB_MERGE_C R15, RZ, R58, RZ ;  /* 0x0000003aff0f723e */ /* 0x000fe200048070ff */
[----:B------:R0:W-:Y:S01]  /*8a20*/  @!P0 STG.E.U8 desc[UR36][R10.64], R13 ;  /* 0x0000000d0a008986 */ /* 0x0001e2000c101124 */
[----:B------:R-:W-:Y:S01]  /*8a30*/  ISETP.LT.OR P0, PT, R0, 0x9, !P2 ;  /* 0x000000090000780c */ /* 0x000fe20005701670 */
[----:B------:R-:W-:Y:S01]  /*8a40*/  FMUL R64, R64, R91 ;  /* 0x0000005b40407220 */ /* 0x000fe20000400000 */
[----:B------:R-:W-:Y:S01]  /*8a50*/  F2FP.SATFINITE.E4M3.F32.PACK_AB_MERGE_C R59, RZ, R59, RZ ;  /* 0x0000003bff3b723e */ /* 0x000fe200048070ff */
[----:B------:R-:W-:Y:S01]  /*8a60*/  @!P3 STG.E.U8 desc[UR36][R10.64+0x1], R57 ;  /* 0x000001390a00b986 */ /* 0x000fe2000c101124 */
[----:B------:R-:W-:Y:S01]  /*8a70*/  F2FP.SATFINITE.E4M3.F32.PACK_AB_MERGE_C R21, RZ, R60, RZ ;  /* 0x0000003cff15723e */ /* 0x000fe200048070ff */
[-C--:B------:R-:W-:Y:S01]  /*8a80*/  FMUL R65, R65, R91.reuse ;  /* 0x0000005b41417220 */ /* 0x080fe20000400000 */
[C---:B------:R-:W-:Y:S01]  /*8a90*/  ISETP.LT.OR P3, PT, R0.reuse, 0xa, !P2 ;  /* 0x0000000a0000780c */ /* 0x040fe20005761670 */
[----:B------:R1:W-:Y:S01]  /*8aa0*/  @!P4 STG.E.U8 desc[UR36][R8.64], R15 ;  /* 0x0000000f0800c986 */ /* 0x0003e2000c101124 */
[----:B------:R-:W-:Y:S01]  /*8ab0*/  ISETP.LT.OR P4, PT, R0, 0x9, !P1 ;  /* 0x000000090000780c */ /* 0x000fe20004f81670 */
[----:B------:R-:W-:Y:S01]  /*8ac0*/  FMUL R66, R66, R91 ;  /* 0x0000005b42427220 */ /* 0x000fe20000400000 */
[----:B------:R-:W-:Y:S01]  /*8ad0*/  F2FP.SATFINITE.E4M3.F32.PACK_AB_MERGE_C R61, RZ, R61, RZ ;  /* 0x0000003dff3d723e */ /* 0x000fe200048070ff */
[----:B------:R-:W-:Y:S01]  /*8ae0*/  @!P5 STG.E.U8 desc[UR36][R8.64+0x1], R59 ;  /* 0x0000013b0800d986 */ /* 0x000fe2000c101124 */
[C---:B------:R-:W-:Y:S01]  /*8af0*/  ISETP.LT.OR P5, PT, R0.reuse, 0xa, !P1 ;  /* 0x0000000a0000780c */ /* 0x040fe20004fa1670 */
[-C--:B------:R-:W-:Y:S01]  /*8b00*/  FMUL R67, R67, R91.reuse ;  /* 0x0000005b43437220 */ /* 0x080fe20000400000 */
[----:B0-----:R-:W-:Y:S01]  /*8b10*/  F2FP.SATFINITE.E4M3.F32.PACK_AB_MERGE_C R13, RZ, R62, RZ ;  /* 0x0000003eff0d723e */ /* 0x001fe200048070ff */
[----:B------:R0:W-:Y:S01]  /*8b20*/  @!P0 STG.E.U8 desc[UR36][R10.64+0x8], R21 ;  /* 0x000008150a008986 */ /* 0x0001e2000c101124 */
[----:B------:R-:W-:Y:S01]  /*8b30*/  ISETP.LT.OR P0, PT, R0, 0x11, !P2 ;  /* 0x000000110000780c */ /* 0x000fe20005701670 */
[----:B------:R-:W-:Y:S01]  /*8b40*/  FMUL R68, R68, R91 ;  /* 0x0000005b44447220 */ /* 0x000fe20000400000 */
[----:B------:R-:W-:Y:S01]  /*8b50*/  F2FP.SATFINITE.E4M3.F32.PACK_AB_MERGE_C R63, RZ, R63, RZ ;  /* 0x0000003fff3f723e */ /* 0x000fe200048070ff */
[----:B------:R-:W-:Y:S01]  /*8b60*/  @!P3 STG.E.U8 desc[UR36][R10.64+0x9], R61 ;  /* 0x0000093d0a00b986 */ /* 0x000fe2000c101124 */
[----:B-1----:R-:W-:Y:S01]  /*8b70*/  F2FP.SATFINITE.E4M3.F32.PACK_AB_MERGE_C R15, RZ, R64, RZ ;  /* 0x00000040ff0f723e */ /* 0x002fe200048070ff */
        /* <DEDUP_REMOVED lines=8> */
[----:B------:R-:W-:Y:S01]  /*8c00*/  FMUL R71, R71, R91 ;  /* 0x0000005b47477220 */ /* 0x000fe20000400000 */
[----:B------:R-:W-:Y:S01]  /*8c10*/  F2FP.SATFINITE.E4M3.F32.PACK_AB_MERGE_C R67, RZ, R67, RZ ;  /* 0x00000043ff43723e */ /* 0x000fe200048070ff */
[----:B------:R2:W-:Y:S01]  /*8c20*/  @!P0 STG.E.U8 desc[UR36][R10.64+0x10], R15 ;  /* 0x0000100f0a008986 */ /* 0x0005e2000c101124 */
[----:B------:R-:W-:Y:S01]  /*8c30*/  ISETP.LT.OR P0, PT, R0, 0x19, !P2 ;  /* 0x000000190000780c */ /* 0x000fe20005701670 */
[-C--:B------:R-:W-:Y:S01]  /*8c40*/  FMUL R72, R72, R91.reuse ;  /* 0x0000005b48487220 */ /* 0x080fe20000400000 */
[----:B0-----:R-:W-:Y:S01]  /*8c50*/  F2FP.SATFINITE.E4M3.F32.PACK_AB_MERGE_C R21, RZ, R68, RZ ;  /* 0x00000044ff15723e */ /* 0x001fe200048070ff */
[----:B------:R-:W-:Y:S01]  /*8c60*/  @!P3 STG.E.U8 desc[UR36][R10.64+0x11], R65 ;  /* 0x000011410a00b986 */ /* 0x000fe2000c101124 */
[----:B-1----:R-:W-:Y:S01]  /*8c70*/  F2FP.SATFINITE.E4M3.F32.PACK_AB_MERGE_C R13, RZ, R66, RZ ;  /* 0x00000042ff0d723e */ /* 0x002fe200048070ff */
[-C--:B------:R-:W-:Y:S01]  /*8c80*/  FMUL R73, R73, R91.reuse ;  /* 0x0000005b49497220 */ /* 0x080fe20000400000 */
[----:B------:R-:W-:Y:S01]  /*8c90*/  ISETP.LT.OR P3, PT, R0, 0x1a, !P2 ;  /* 0x0000001a0000780c */ /* 0x000fe20005761670 */
[----:B------:R-:W-:Y:S01]  /*8ca0*/  FMUL R74, R74, R91 ;  /* 0x0000005b4a4a7220 */ /* 0x000fe20000400000 */
[----:B------:R-:W-:Y:S01]  /*8cb0*/  F2FP.SATFINITE.E4M3.F32.PACK_AB_MERGE_C R69, RZ, R69, RZ ;  /* 0x00000045ff45723e */ /* 0x000fe200048070ff */
[----:B------:R0:W-:Y:S01]  /*8cc0*/  @!P4 STG.E.U8 desc[UR36][R8.64+0x10], R13 ;  /* 0x0000100d0800c986 */ /* 0x0001e2000c101124 */
[C---:B------:R-:W-:Y:S01]  /*8cd0*/  ISETP.LT.OR P4, PT, R0.reuse, 0x19, !P1 ;  /* 0x000000190000780c */ /* 0x040fe20004f81670 */
[----:B------:R-:W-:Y:S01]  /*8ce0*/  FMUL R75, R75, R91 ;  /* 0x0000005b4b4b7220 */ /* 0x000fe20000400000 */
[----:B------:R-:W-:Y:S01]  /*8cf0*/  F2FP.SATFINITE.E4M3.F32.PACK_AB_MERGE_C R71, RZ, R71, RZ ;  /* 0x00000047ff47723e */ /* 0x000fe200048070ff */
[----:B------:R-:W-:Y:S01]  /*8d00*/  @!P5 STG.E.U8 desc[UR36][R8.64+0x11], R67 ;  /* 0x000011430800d986 */ /* 0x000fe2000c101124 */
[----:B------:R-:W-:Y:S01]  /*8d10*/  ISETP.LT.OR P5, PT, R0, 0x1a, !P1 ;  /* 0x0000001a0000780c */ /* 0x000fe20004fa1670 */
[-C--:B------:R-:W-:Y:S01]  /*8d20*/  FMUL R76, R76, R91.reuse ;  /* 0x0000005b4c4c7220 */ /* 0x080fe20000400000 */
[----:B--2---:R-:W-:Y:S01]  /*8d30*/  F2FP.SATFINITE.E4M3.F32.PACK_AB_MERGE_C R15, RZ, R72, RZ ;  /* 0x00000048ff0f723e */ /* 0x004fe200048070ff */
[----:B------:R1:W-:Y:S01]  /*8d40*/  @!P0 STG.E.U8 desc[UR36][R10.64+0x18], R21 ;  /* 0x000018150a008986 */ /* 0x0003e2000c101124 */
[----:B------:R-:W-:Y:S01]  /*8d50*/  ISETP.LT.OR P0, PT, R0, 0x21, !P2 ;  /* 0x000000210000780c */ /* 0x000fe20005701670 */
[----:B------:R-:W-:Y:S01]  /*8d60*/  FMUL R77, R77, R91 ;  /* 0x0000005b4d4d7220 */ /* 0x000fe20000400000 */
[----:B------:R-:W-:Y:S01]  /*8d70*/  F2FP.SATFINITE.E4M3.F32.PACK_AB_MERGE_C R73, RZ, R73, RZ ;  /* 0x00000049ff49723e */ /* 0x000fe200048070ff */
[----:B------:R-:W-:Y:S01]  /*8d80*/  @!P3 STG.E.U8 desc[UR36][R10.64+0x19], R69 ;  /* 0x000019450a00b986 */ /* 0x000fe2000c101124 */
[----:B0-----:R-:W-:Y:S01]  /*8d90*/  F2FP.SATFINITE.E4M3.F32.PACK_AB_MERGE_C R13, RZ, R70, RZ ;  /* 0x00000046ff0d723e */ /* 0x001fe200048070ff */
[-C--:B------:R-:W-:Y:S01]  /*8da0*/  FMUL R78, R78, R91.reuse ;  /* 0x0000005b4e4e7220 */ /* 0x080fe20000400000 */
[C---:B------:R-:W-:Y:S01]  /*8db0*/  ISETP.LT.OR P3, PT, R0.reuse, 0x22, !P2 ;  /* 0x000000220000780c */ /* 0x040fe20005761670 */
[----:B------:R-:W-:Y:S01]  /*8dc0*/  FMUL R79, R79, R91 ;  /* 0x0000005b4f4f7220 */ /* 0x000fe20000400000 */
[----:B------:R-:W-:Y:S01]  /*8dd0*/  F2FP.SATFINITE.E4M3.F32.PACK_AB_MERGE_C R75, RZ, R75, RZ ;  /* 0x0000004bff4b723e */ /* 0x000fe200048070ff */
[----:B------:R0:W-:Y:S01]  /*8de0*/  @!P4 STG.E.U8 desc[UR36][R8.64+0x18], R13 ;  /* 0x0000180d0800c986 */ /* 0x0001e2000c101124 */
[----:B------:R-:W-:Y:S01]  /*8df0*/  ISETP.LT.OR P4, PT, R0, 0x21, !P1 ;  /* 0x000000210000780c */ /* 0x000fe20004f81670 */
[-C--:B------:R-:W-:Y:S01]  /*8e00*/  FMUL R80, R80, R91.reuse ;  /* 0x0000005b50507220 */ /* 0x080fe20000400000 */
[----:B-1----:R-:W-:Y:S01]  /*8e10*/  F2FP.SATFINITE.E4M3.F32.PACK_AB_MERGE_C R21, RZ, R76, RZ ;  /* 0x0000004cff15723e */ /* 0x002fe200048070ff */
[----:B------:R-:W-:Y:S01]  /*8e20*/  @!P5 STG.E.U8 desc[UR36][R8.64+0x19], R71 ;  /* 0x000019470800d986 */ /* 0x000fe2000c101124 */
[C---:B------:R-:W-:Y:S01]  /*8e30*/  ISETP.LT.OR P5, PT, R0.reuse, 0x22, !P1 ;  /* 0x000000220000780c */ /* 0x040fe20004fa1670 */
[----:B------:R-:W-:Y:S01]  /*8e40*/  FMUL R81, R81, R91 ;  /* 0x0000005b51517220 */ /* 0x000fe20000400000 */
[----:B------:R-:W-:Y:S01]  /*8e50*/  F2FP.SATFINITE.E4M3.F32.PACK_AB_MERGE_C R77, RZ, R77, RZ ;  /* 0x0000004dff4d723e */ /* 0x000fe200048070ff */
[----:B------:R1:W-:Y:S01]  /*8e60*/  @!P0 STG.E.U8 desc[UR36][R10.64+0x20], R15 ;  /* 0x0000200f0a008986 */ /* 0x0003e2000c101124 */
[----:B------:R-:W-:Y:S01]  /*8e70*/  ISETP.LT.OR P0, PT, R0, 0x29, !P2 ;  /* 0x000000290000780c */ /* 0x000fe20005701670 */
[----:B------:R-:W-:Y:S01]  /*8e80*/  FMUL R83, R83, R91 ;  /* 0x0000005b53537220 */ /* 0x000fe20000400000 */
[----:B------:R-:W-:Y:S01]  /*8e90*/  F2FP.SATFINITE.E4M3.F32.PACK_AB_MERGE_C R79, RZ, R79, RZ ;  /* 0x0000004fff4f723e */ /* 0x000fe200048070ff */
[----:B------:R-:W-:Y:S01]  /*8ea0*/  @!P3 STG.E.U8 desc[UR36][R10.64+0x21], R73 ;  /* 0x000021490a00b986 */ /* 0x000fe2000c101124 */
[----:B0-----:R-:W-:Y:S01]  /*8eb0*/  F2FP.SATFINITE.E4M3.F32.PACK_AB_MERGE_C R13, RZ, R74, RZ ;  /* 0x0000004aff0d723e */ /* 0x001fe200048070ff */
[-C--:B------:R-:W-:Y:S01]  /*8ec0*/  FMUL R82, R82, R91.reuse ;  /* 0x0000005b52527220 */ /* 0x080fe20000400000 */
[----:B------:R-:W-:Y:S01]  /*8ed0*/  ISETP.LT.OR P3, PT, R0, 0x2a, !P1 ;  /* 0x0000002a0000780c */ /* 0x000fe20004f61670 */
[----:B------:R-:W-:Y:S01]  /*8ee0*/  FMUL R84, R84, R91 ;  /* 0x0000005b54547220 */ /* 0x000fe20000400000 */
[----:B------:R-:W-:Y:S01]  /*8ef0*/  F2FP.SATFINITE.E4M3.F32.PACK_AB_MERGE_C R81, RZ, R81, RZ ;  /* 0x00000051ff51723e */ /* 0x000fe200048070ff */
[----:B------:R0:W-:Y:S01]  /*8f00*/  @!P4 STG.E.U8 desc[UR36][R8.64+0x20], R13 ;  /* 0x0000200d0800c986 */ /* 0x0001e2000c101124 */
[C---:B------:R-:W-:Y:S01]  /*8f10*/  ISETP.LT.OR P4, PT, R0.reuse, 0x2a, !P2 ;  /* 0x0000002a0000780c */ /* 0x040fe20005781670 */
[-C--:B------:R-:W-:Y:S01]  /*8f20*/  FMUL R85, R85, R91.reuse ;  /* 0x0000005b55557220 */ /* 0x080fe20000400000 */
[----:B-1----:R-:W-:Y:S01]  /*8f30*/  F2FP.SATFINITE.E4M3.F32.PACK_AB_MERGE_C R15, RZ, R80, RZ ;  /* 0x00000050ff0f723e */ /* 0x002fe200048070ff */
[----:B------:R-:W-:Y:S01]  /*8f40*/  @!P5 STG.E.U8 desc[UR36][R8.64+0x21], R75 ;  /* 0x0000214b0800d986 */ /* 0x000fe2000c101124 */
[----:B------:R-:W-:Y:S01]  /*8f50*/  ISETP.LT.OR P5, PT, R0, 0x29, !P1 ;  /* 0x000000290000780c */ /* 0x000fe20004fa1670 */
[----:B------:R-:W-:Y:S01]  /*8f60*/  FMUL R86, R86, R91 ;  /* 0x0000005b56567220 */ /* 0x000fe20000400000 */
[----:B------:R-:W-:Y:S01]  /*8f70*/  F2FP.SATFINITE.E4M3.F32.PACK_AB_MERGE_C R83, RZ, R83, RZ ;  /* 0x00000053ff53723e */ /* 0x000fe200048070ff */
[----:B------:R1:W-:Y:S01]  /*8f80*/  @!P0 STG.E.U8 desc[UR36][R10.64+0x28], R21 ;  /* 0x000028150a008986 */ /* 0x0003e2000c101124 */
[----:B------:R-:W-:Y:S01]  /*8f90*/  ISETP.LT.OR P0, PT, R0, 0x31, !P2 ;  /* 0x000000310000780c */ /* 0x000fe20005701670 */
[----:B------:R-:W-:Y:S01]  /*8fa0*/  FMUL R87, R87, R91 ;  /* 0x0000005b57577220 */ /* 0x000fe20000400000 */
[----:B------:R-:W-:Y:S01]  /*8fb0*/  F2FP.SATFINITE.E4M3.F32.PACK_AB_MERGE_C R85, RZ, R85, RZ ;  /* 0x00000055ff55723e */ /* 0x000fe200048070ff */
[-C--:B------:R-:W-:Y:S01]  /*8fc0*/  FMUL R24, R24, R91.reuse ;  /* 0x0000005b18187220 */ /* 0x080fe20000400000 */
[----:B0-----:R-:W-:Y:S01]  /*8fd0*/  F2FP.SATFINITE.E4M3.F32.PACK_AB_MERGE_C R13, RZ, R78, RZ ;  /* 0x0000004eff0d723e */ /* 0x001fe200048070ff */
[----:B------:R-:W-:Y:S01]  /*8fe0*/  @!P4 STG.E.U8 desc[UR36][R10.64+0x29], R77 ;  /* 0x0000294d0a00c986 */ /* 0x000fe2000c101124 */
        /* <DEDUP_REMOVED lines=9> */
[-C--:B------:R-:W-:Y:S01]  /*9080*/  FMUL R27, R27, R91.reuse ;  /* 0x0000005b1b1b7220 */ /* 0x080fe20000400000 */
[C---:B------:R-:W-:Y:S01]  /*9090*/  ISETP.LT.OR P2, PT, R0.reuse, 0x3a, !P2 ;  /* 0x0000003a0000780c */ /* 0x040fe20005741670 */
[----:B------:R1:W-:Y:S01]  /*90a0*/  @!P0 STG.E.U8 desc[UR36][R10.64+0x30], R15 ;  /* 0x0000300f0a008986 */ /* 0x0003e2000c101124 */
[----:B------:R-:W-:Y:S01]  /*90b0*/  ISETP.LT.OR P0, PT, R0, 0x32, !P1 ;  /* 0x000000320000780c */ /* 0x000fe20004f01670 */
[----:B------:R-:W-:Y:S01]  /*90c0*/  FMUL R28, R28, R91 ;  /* 0x0000005b1c1c7220 */ /* 0x000fe20000400000 */
[----:B------:R-:W-:Y:S01]  /*90d0*/  F2FP.SATFINITE.E4M3.F32.PACK_AB_MERGE_C R25, RZ, R25, RZ ;  /* 0x00000019ff19723e */ /* 0x000fe200048070ff */
[----:B------:R-:W-:Y:S01]  /*90e0*/  @!P4 STG.E.U8 desc[UR36][R10.64+0x31], R81 ;  /* 0x000031510a00c986 */ /* 0x000fe2000c101124 */
[----:B0-----:R-:W-:Y:S01]  /*90f0*/  F2FP.SATFINITE.E4M3.F32.PACK_AB_MERGE_C R13, RZ, R82, RZ ;  /* 0x00000052ff0d723e */ /* 0x001fe200048070ff */
[----:B------:R-:W-:Y:S01]  /*9100*/  FMUL R29, R29, R91 ;  /* 0x0000005b1d1d7220 */ /* 0x000fe20000400000 */
[----:B------:R-:W-:Y:S01]  /*9110*/  F2FP.SATFINITE.E4M3.F32.PACK_AB_MERGE_C R27, RZ, R27, RZ ;  /* 0x0000001bff1b723e */ /* 0x000fe200048070ff */
[-C--:B------:R-:W-:Y:S01]  /*9120*/  FMUL R30, R30, R91.reuse ;  /* 0x0000005b1e1e7220 */ /* 0x080fe20000400000 */
[----:B------:R-:W-:Y:S01]  /*9130*/  FMUL R31, R31, R91 ;  /* 0x0000005b1f1f7220 */ /* 0x000fe20000400000 */
[----:B------:R0:W-:Y:S01]  /*9140*/  @!P5 STG.E.U8 desc[UR36][R8.64+0x30], R13 ;  /* 0x0000300d0800d986 */ /* 0x0001e2000c101124 */
[----:B------:R-:W-:Y:S01]  /*9150*/  F2FP.SATFINITE.E4M3.F32.PACK_AB_MERGE_C R29, RZ, R29, RZ ;  /* 0x0000001dff1d723e */ /* 0x000fe200048070ff */
[-C--:B------:R-:W-:Y:S01]  /*9160*/  FMUL R32, R32, R91.reuse ;  /* 0x0000005b20207220 */ /* 0x080fe20000400000 */
[----:B-1----:R-:W-:Y:S01]  /*9170*/  F2FP.SATFINITE.E4M3.F32.PACK_AB_MERGE_C R15, RZ, R24, RZ ;  /* 0x00000018ff0f723e */ /* 0x002fe200048070ff */
[----:B------:R-:W-:Y:S01]  /*9180*/  @!P0 STG.E.U8 desc[UR36][R8.64+0x31], R83 ;  /* 0x0000315308008986 */ /* 0x000fe2000c101124 */
[----:B------:R-:W-:Y:S01]  /*9190*/  ISETP.GE.AND P0, PT, R3, 0x81, PT ;  /* 0x000000810300780c */ /* 0x000fe20003f06270 */
[----:B------:R-:W-:Y:S01]  /*91a0*/  FMUL R33, R33, R91 ;  /* 0x0000005b21217220 */ /* 0x000fe20000400000 */
[----:B------:R-:W-:Y:S01]  /*91b0*/  F2FP.SATFINITE.E4M3.F32.PACK_AB_MERGE_C R31, RZ, R31, RZ ;  /* 0x0000001fff1f723e */ /* 0x000fe200048070ff */
[----:B------:R-:W-:Y:S01]  /*91c0*/  @!P3 STG.E.U8 desc[UR36][R10.64+0x38], R21 ;  /* 0x000038150a00b986 */ /* 0x000fe2000c101124 */
[----:B------:R-:W-:Y:S01]  /*91d0*/  ISETP.LT.OR P3, PT, R0, 0x39, !P1 ;  /* 0x000000390000780c */ /* 0x000fe20004f61670 */
[-C--:B------:R-:W-:Y:S01]  /*91e0*/  FMUL R34, R34, R91.reuse ;  /* 0x0000005b22227220 */ /* 0x080fe20000400000 */
[C---:B------:R-:W-:Y:S01]  /*91f0*/  ISETP.LT.OR P1, PT, R0.reuse, 0x3a, !P1 ;  /* 0x0000003a0000780c */ /* 0x040fe20004f21670 */
[----:B------:R-:W-:Y:S01]  /*9200*/  @!P2 STG.E.U8 desc[UR36][R10.64+0x39], R85 ;  /* 0x000039550a00a986 */ /* 0x000fe2000c101124 */
[C---:B------:R-:W-:Y:S01]  /*9210*/  ISETP.LT.OR P4, PT, R0.reuse, 0x1, !P0 ;  /* 0x000000010000780c */ /* 0x040fe20004781670 */
[-C--:B------:R-:W-:Y:S01]  /*9220*/  FMUL R35, R35, R91.reuse ;  /* 0x0000005b23237220 */ /* 0x080fe20000400000 */
[----:B------:R-:W-:Y:S01]  /*9230*/  ISETP.LT.OR P5, PT, R0, 0x2, !P0 ;  /* 0x000000020000780c */ /* 0x000fe200047a1670 */
[-C--:B------:R-:W-:Y:S01]  /*9240*/  FMUL R36, R36, R91.reuse ;  /* 0x0000005b24247220 */ /* 0x080fe20000400000 */
[----:B0-----:R-:W-:Y:S01]  /*9250*/  F2FP.SATFINITE.E4M3.F32.PACK_AB_MERGE_C R13, RZ, R86, RZ ;  /* 0x00000056ff0d723e */ /* 0x001fe200048070ff */
[-C--:B------:R-:W-:Y:S01]  /*9260*/  FMUL R37, R37, R91.reuse ;  /* 0x0000005b25257220 */ /* 0x080fe20000400000 */
[----:B------:R-:W-:Y:S01]  /*9270*/  ISETP.GE.AND P2, PT, R3, 0x89, PT ;  /* 0x000000890300780c */ /* 0x000fe20003f46270 */
[-C--:B------:R-:W-:Y:S01]  /*9280*/  FMUL R38, R38, R91.reuse ;  /* 0x0000005b26267220 */ /* 0x080fe20000400000 */
[----:B------:R-:W-:Y:S01]  /*9290*/  F2FP.SATFINITE.E4M3.F32.PACK_AB_MERGE_C R3, RZ, R26, RZ ;  /* 0x0000001aff03723e */ /* 0x000fe200048070ff */
        /* <DEDUP_REMOVED lines=12> */
[----:B------:R-:W-:Y:S01]  /*9360*/  @!P5 STG.E.U8 desc[UR36][R6.64+0x1], R25 ;  /* 0x000001190600d986 */ /* 0x000fe2000c101124 */
[----:B------:R-:W-:Y:S01]  /*9370*/  ISETP.LT.OR P5, PT, R0, 0xa, !P0 ;  /* 0x0000000a0000780c */ /* 0x000fe200047a1670 */
[----:B------:R-:W-:Y:S01]  /*9380*/  FMUL R42, R42, R91 ;  /* 0x0000005b2a2a7220 */ /* 0x000fe20000400000 */
[----:B------:R-:W-:Y:S01]  /*9390*/  F2FP.SATFINITE.E4M3.F32.PACK_AB_MERGE_C R39, RZ, R39, RZ ;  /* 0x00000027ff27723e */ /* 0x000fe200048070ff */
[----:B------:R-:W-:Y:S01]  /*93a0*/  @!P3 STG.E.U8 desc[UR36][R4.64+0x1], R27 ;  /* 0x0000011b0400b986 */ /* 0x000fe2000c101124 */
[----:B0-----:R-:W-:Y:S01]  /*93b0*/  F2FP.SATFINITE.E4M3.F32.PACK_AB_MERGE_C R9, RZ, R28, RZ ;  /* 0x0000001cff09723e */ /* 0x001fe200048070ff */
[-C--:B------:R-:W-:Y:S01]  /*93c0*/  FMUL R43, R43, R91.reuse ;  /* 0x0000005b2b2b7220 */ /* 0x080fe20000400000 */
[C---:B------:R-:W-:Y:S01]  /*93d0*/  ISETP.LT.OR P3, PT, R0.reuse, 0xa, !P2 ;  /* 0x0000000a0000780c */ /* 0x040fe20005761670 */
[----:B------:R0:W-:Y:S01]  /*93e0*/  @!P1 STG.E.U8 desc[UR36][R4.64], R3 ;  /* 0x0000000304009986 */ /* 0x0001e2000c101124 */
        /* <DEDUP_REMOVED lines=14> */
[----:B------:R-:W-:Y:S01]  /*94d0*/  ISETP.LT.OR P3, PT, R0, 0x12, !P2 ;  /* 0x000000120000780c */ /* 0x000fe20005761670 */
[-C--:B------:R-:W-:Y:S01]  /*94e0*/  FMUL R48, R48, R91.reuse ;  /* 0x0000005b30307220 */ /* 0x080fe20000400000 */
[----:B-1----:R-:W-:Y:S01]  /*94f0*/  F2FP.SATFINITE.E4M3.F32.PACK_AB_MERGE_C R9, RZ, R32, RZ ;  /* 0x00000020ff09723e */ /* 0x002fe200048070ff */
[----:B------:R0:W-:Y:S01]  /*9500*/  @!P1 STG.E.U8 desc[UR36][R4.64+0x8], R3 ;  /* 0x0000080304009986 */ /* 0x0001e2000c101124 */
        /* <DEDUP_REMOVED lines=8> */
[----:B------:R-:W-:Y:S01]  /*9590*/  ISETP.LT.OR P5, PT, R0, 0x1a, !P0 ;  /* 0x0000001a0000780c */ /* 0x000fe200047a1670 */
[-C--:B------:R-:W-:Y:S01]  /*95a0*/  FMUL R51, R51, R91.reuse ;  /* 0x0000005b33337220 */ /* 0x080fe20000400000 */
[-C--:B------:R-:W-:Y:S01]  /*95b0*/  FMUL R52, R52, R91.reuse ;  /* 0x0000005b34347220 */ /* 0x080fe20000400000 */
[----:B0-----:R-:W-:Y:S01]  /*95c0*/  F2FP.SATFINITE.E4M3.F32.PACK_AB_MERGE_C R3, RZ, R34, RZ ;  /* 0x00000022ff03723e */ /* 0x001fe200048070ff */
[----:B------:R-:W-:Y:S01]  /*95d0*/  @!P3 STG.E.U8 desc[UR36][R4.64+0x11], R35 ;  /* 0x000011230400b986 */ /* 0x000fe2000c101124 */
[C---:B------:R-:W-:Y:S01]  /*95e0*/  ISETP.LT.OR P3, PT, R0.reuse, 0x1a, !P2 ;  /* 0x0000001a0000780c */ /* 0x040fe20005761670 */
[-C--:B------:R-:W-:Y:S01]  /*95f0*/  FMUL R53, R53, R91.reuse ;  /* 0x0000005b35357220 */ /* 0x080fe20000400000 */
[----:B-1----:R-:W-:Y:S01]  /*9600*/  F2FP.SATFINITE.E4M3.F32.PACK_AB_MERGE_C R9, RZ, R36, RZ ;  /* 0x00000024ff09723e */ /* 0x002fe200048070ff */
[----:B------:R0:W-:Y:S01]  /*9610*/  @!P1 STG.E.U8 desc[UR36][R4.64+0x10], R3 ;  /* 0x0000100304009986 */ /* 0x0001e2000c101124 */
[----:B------:R-:W-:Y:S01]  /*9620*/  ISETP.LT.OR P1, PT, R0, 0x19, !P2 ;  /* 0x000000190000780c */ /* 0x000fe20005721670 */
[-C--:B------:R-:W-:Y:S01]  /*9630*/  FMUL R54, R54, R91.reuse ;  /* 0x0000005b36367220 */ /* 0x080fe20000400000 */
[----:B------:R-:W-:Y:S01]  /*9640*/  FMUL R55, R55, R91 ;  /* 0x0000005b37377220 */ /* 0x000fe20000400000 */
[----:B------:R1:W-:Y:S01]  /*9650*/  @!P4 STG.E.U8 desc[UR36][R6.64+0x18], R9 ;  /* 0x000018090600c986 */ /* 0x0003e2000c101124 */
[----:B------:R-:W-:-:S02]  /*9660*/  ISETP.LT.OR P4, PT, R0, 0x21, !P0 ;  /* 0x000000210000780c */ /* 0x000fc40004781670 */
[----:B------:R-:W-:Y:S01]  /*9670*/  F2FP.SATFINITE.E4M3.F32.PACK_AB_MERGE_C R51, RZ, R51, RZ ;  /* 0x00000033ff33723e */ /* 0x000fe200048070ff */
[----:B------:R-:W-:Y:S01]  /*9680*/  @!P5 STG.E.U8 desc[UR36][R6.64+0x19], R37 ;  /* 0x000019250600d986 */ /* 0x000fe2000c101124 */
[C---:B------:R-:W-:Y:S02]  /*9690*/  ISETP.LT.OR P5, PT, R0.reuse, 0x22, !P0 ;  /* 0x000000220000780c */ /* 0x040fe400047a1670 */
[----:B------:R-:W-:Y:S01]  /*96a0*/  F2FP.SATFINITE.E4M3.F32.PACK_AB_MERGE_C R53, RZ, R53, RZ ;  /* 0x00000035ff35723e */ /* 0x000fe200048070ff */
[----:B------:R-:W-:Y:S01]  /*96b0*/  @!P3 STG.E.U8 desc[UR36][R4.64+0x19], R39 ;  /* 0x000019270400b986 */ /* 0x000fe2000c101124 */
[----:B0-----:R-:W-:Y:S02]  /*96c0*/  F2FP.SATFINITE.E4M3.F32.PACK_AB_MERGE_C R3, RZ, R38, RZ ;  /* 0x00000026ff03723e */ /* 0x001fe400048070ff */
[C---:B------:R-:W-:Y:S02]  /*96d0*/  ISETP.LT.OR P3, PT, R0.reuse, 0x22, !P2 ;  /* 0x000000220000780c */ /* 0x040fe40005761670 */
[----:B-1----:R-:W-:Y:S01]  /*96e0*/  F2FP.SATFINITE.E4M3.F32.PACK_AB_MERGE_C R9, RZ, R40, RZ ;  /* 0x00000028ff09723e */ /* 0x002fe200048070ff */
[----:B------:R0:W-:Y:S01]  /*96f0*/  @!P1 STG.E.U8 desc[UR36][R4.64+0x18], R3 ;  /* 0x0000180304009986 */ /* 0x0001e2000c101124 */
[----:B------:R-:W-:-:S02]  /*9700*/  ISETP.LT.OR P1, PT, R0, 0x21, !P2 ;  /* 0x000000210000780c */ /* 0x000fc40005721670 */
[----:B------:R-:W-:Y:S01]  /*9710*/  F2FP.SATFINITE.E4M3.F32.PACK_AB_MERGE_C R11, RZ, R54, RZ ;  /* 0x00000036ff0b723e */ /* 0x000fe200048070ff */
[----:B------:R1:W-:Y:S01]  /*9720*/  @!P4 STG.E.U8 desc[UR36][R6.64+0x20], R9 ;  /* 0x000020090600c986 */ /* 0x0003e2000c101124 */
[C---:B------:R-:W-:Y:S02]  /*9730*/  ISETP.LT.OR P4, PT, R0.reuse, 0x29, !P0 ;  /* 0x000000290000780c */ /* 0x040fe40004781670 */
[----:B------:R-:W-:Y:S01]  /*9740*/  F2FP.SATFINITE.E4M3.F32.PACK_AB_MERGE_C R55, RZ, R55, RZ ;  /* 0x00000037ff37723e */ /* 0x000fe200048070ff */
[----:B------:R-:W-:Y:S01]  /*9750*/  @!P5 STG.E.U8 desc[UR36][R6.64+0x21], R41 ;  /* 0x000021290600d986 */ /* 0x000fe2000c101124 */
[C---:B------:R-:W-:Y:S02]  /*9760*/  ISETP.LT.OR P5, PT, R0.reuse, 0x2a, !P0 ;  /* 0x0000002a0000780c */ /* 0x040fe400047a1670 */
[----:B0-----:R-:W-:Y:S01]  /*9770*/  F2FP.SATFINITE.E4M3.F32.PACK_AB_MERGE_C R3, RZ, R42, RZ ;  /* 0x0000002aff03723e */ /* 0x001fe200048070ff */
[----:B------:R-:W-:Y:S01]  /*9780*/  @!P3 STG.E.U8 desc[UR36][R4.64+0x21], R43 ;  /* 0x0000212b0400b986 */ /* 0x000fe2000c101124 */
[----:B------:R-:W-:-:S02]  /*9790*/  ISETP.LT.OR P3, PT, R0, 0x32, !P0 ;  /* 0x000000320000780c */ /* 0x000fc40004761670 */
[----:B-1----:R-:W-:Y:S01]  /*97a0*/  F2FP.SATFINITE.E4M3.F32.PACK_AB_MERGE_C R9, RZ, R44, RZ ;  /* 0x0000002cff09723e */ /* 0x002fe200048070ff */
[----:B------:R0:W-:Y:S01]  /*97b0*/  @!P1 STG.E.U8 desc[UR36][R4.64+0x20], R3 ;  /* 0x0000200304009986 */ /* 0x0001e2000c101124 */
[----:B------:R-:W-:-:S03]  /*97c0*/  ISETP.LT.OR P1, PT, R0, 0x29, !P2 ;  /* 0x000000290000780c */ /* 0x000fc60005721670 */
[----:B------:R1:W-:Y:S01]  /*97d0*/  @!P4 STG.E.U8 desc[UR36][R6.64+0x28], R9 ;  /* 0x000028090600c986 */ /* 0x0003e2000c101124 */
[----:B------:R-:W-:-:S03]  /*97e0*/  ISETP.LT.OR P4, PT, R0, 0x2a, !P2 ;  /* 0x0000002a0000780c */ /* 0x000fc60005781670 */
[----:B------:R-:W-:Y:S01]  /*97f0*/  @!P5 STG.E.U8 desc[UR36][R6.64+0x29], R45 ;  /* 0x0000292d0600d986 */ /* 0x000fe2000c101124 */
[----:B------:R-:W-:Y:S02]  /*9800*/  ISETP.LT.OR P5, PT, R0, 0x31, !P0 ;  /* 0x000000310000780c */ /* 0x000fe400047a1670 */
[----:B0-----:R-:W-:Y:S02]  /*9810*/  F2FP.SATFINITE.E4M3.F32.PACK_AB_MERGE_C R3, RZ, R46, RZ ;  /* 0x0000002eff03723e */ /* 0x001fe400048070ff */
[----:B-1----:R-:W-:-:S03]  /*9820*/  F2FP.SATFINITE.E4M3.F32.PACK_AB_MERGE_C R9, RZ, R48, RZ ;  /* 0x00000030ff09723e */ /* 0x002fc600048070ff */
[----:B------:R0:W-:Y:S01]  /*9830*/  @!P1 STG.E.U8 desc[UR36][R4.64+0x28], R3 ;  /* 0x0000280304009986 */ /* 0x0001e2000c101124 */
[----:B------:R-:W-:-:S03]  /*9840*/  ISETP.LT.OR P1, PT, R0, 0x31, !P2 ;  /* 0x000000310000780c */ /* 0x000fc60005721670 */
[----:B------:R-:W-:Y:S01]  /*9850*/  @!P4 STG.E.U8 desc[UR36][R4.64+0x29], R47 ;  /* 0x0000292f0400c986 */ /* 0x000fe2000c101124 */
[----:B------:R-:W-:-:S03]  /*9860*/  ISETP.LT.OR P4, PT, R0, 0x39, !P2 ;  /* 0x000000390000780c */ /* 0x000fc60005781670 */
[----:B------:R1:W-:Y:S01]  /*9870*/  @!P5 STG.E.U8 desc[UR36][R6.64+0x30], R9 ;  /* 0x000030090600d986 */ /* 0x0003e2000c101124 */
[C---:B------:R-:W-:Y:S02]  /*9880*/  ISETP.LT.OR P5, PT, R0.reuse, 0x32, !P2 ;  /* 0x000000320000780c */ /* 0x040fe400057a1670 */
[C---:B------:R-:W-:Y:S01]  /*9890*/  ISETP.LT.OR P2, PT, R0.reuse, 0x3a, !P2 ;  /* 0x0000003a0000780c */ /* 0x040fe20005741670 */
[----:B------:R2:W-:Y:S01]  /*98a0*/  @!P3 STG.E.U8 desc[UR36][R6.64+0x31], R49 ;  /* 0x000031310600b986 */ /* 0x0005e2000c101124 */
[C---:B------:R-:W-:Y:S02]  /*98b0*/  ISETP.LT.OR P3, PT, R0.reuse, 0x39, !P0 ;  /* 0x000000390000780c */ /* 0x040fe40004761670 */
[----:B------:R-:W-:Y:S02]  /*98c0*/  ISETP.LT.OR P0, PT, R0, 0x3a, !P0 ;  /* 0x0000003a0000780c */ /* 0x000fe40004701670 */
[----:B0-----:R-:W-:Y:S02]  /*98d0*/  F2FP.SATFINITE.E4M3.F32.PACK_AB_MERGE_C R3, RZ, R50, RZ ;  /* 0x00000032ff03723e */ /* 0x001fe400048070ff */
[----:B-1----:R-:W-:-:S03]  /*98e0*/  F2FP.SATFINITE.E4M3.F32.PACK_AB_MERGE_C R9, RZ, R52, RZ ;  /* 0x00000034ff09723e */ /* 0x002fc600048070ff */
[----:B------:R2:W-:Y:S04]  /*98f0*/  @!P1 STG.E.U8 desc[UR36][R4.64+0x30], R3 ;  /* 0x0000300304009986 */ /* 0x0005e8000c101124 */
[----:B------:R2:W-:Y:S04]  /*9900*/  @!P5 STG.E.U8 desc[UR36][R4.64+0x31], R51 ;  /* 0x000031330400d986 */ /* 0x0005e8000c101124 */
[----:B------:R2:W-:Y:S04]  /*9910*/  @!P3 STG.E.U8 desc[UR36][R6.64+0x38], R9 ;  /* 0x000038090600b986 */ /* 0x0005e8000c101124 */
[----:B------:R2:W-:Y:S04]  /*9920*/  @!P0 STG.E.U8 desc[UR36][R6.64+0x39], R53 ;  /* 0x0000393506008986 */ /* 0x0005e8000c101124 */
[----:B------:R2:W-:Y:S04]  /*9930*/  @!P4 STG.E.U8 desc[UR36][R4.64+0x38], R11 ;  /* 0x0000380b0400c986 */ /* 0x0005e8000c101124 */
[----:B------:R2:W-:Y:S02]  /*9940*/  @!P2 STG.E.U8 desc[UR36][R4.64+0x39], R55 ;  /* 0x000039370400a986 */ /* 0x0005e4000c101124 */
.L_x_169:
[----:B------:R-:W-:Y:S05]  /*9950*/  BSYNC B0 ;  /* 0x0000000000007941 */ /* 0x000fea0003800000 */
.L_x_39:
[----:B------:R-:W-:Y:S01]  /*9960*/  ULDC UR4, c[0x0][0xc] ;  /* 0x0000030000047ab9 */ /* 0x000fe20000000800 */
[----:B------:R-:W-:Y:S01]  /*9970*/  ULDC UR5, c[0x0][0x10] ;  /* 0x0000040000057ab9 */ /* 0x000fe20000000800 */
[----:B0-2---:R-:W0:Y:S01]  /*9980*/  LDC R3, c[0x0][0x14] ;  /* 0x00000500ff037b82 */ /* 0x005e220000000800 */
[----:B------:R-:W-:Y:S01]  /*9990*/  UIMAD.WIDE.U32 UR4, UR4, UR5, URZ ;  /* 0x00000005040472a5 */ /* 0x000fe2000f8e003f */
[----:B-----5:R-:W-:Y:S01]  /*99a0*/  PRMT R0, RZ, 0x7610, R0 ;  /* 0x00007610ff007816 */ /* 0x020fe20000000000 */
[----:B------:R-:W-:Y:S02]  /*99b0*/  IMAD.MOV.U32 R89, RZ, RZ, -0x1 ;  /* 0xffffffffff597424 */ /* 0x000fe400078e00ff */
[----:B------:R-:W-:Y:S02]  /*99c0*/  IMAD.MOV.U32 R88, RZ, RZ, -0x1 ;  /* 0xffffffffff587424 */ /* 0x000fe400078e00ff */
[----:B0-----:R-:W-:-:S04]  /*99d0*/  IMAD.WIDE.U32 R16, R3, UR4, R16 ;  /* 0x0000000403107c25 */ /* 0x001fc8000f8e0010 */
[----:B------:R-:W-:Y:S01]  /*99e0*/  IMAD R3, R3, UR5, RZ ;  /* 0x0000000503037c24 */ /* 0x000fe2000f8e02ff */
[----:B------:R-:W-:Y:S02]  /*99f0*/  ULDC.64 UR4, c[0x0][0x650] ;  /* 0x0001940000047ab9 */ /* 0x000fe40000000a00 */
[----:B------:R-:W-:Y:S01]  /*9a00*/  ISETP.GE.U32.AND P0, PT, R16, UR4, PT ;  /* 0x0000000410007c0c */ /* 0x000fe2000bf06070 */
[----:B------:R-:W-:-:S05]  /*9a10*/  IMAD.IADD R17, R17, 0x1, R3 ;  /* 0x0000000111117824 */ /* 0x000fca00078e0203 */
[----:B------:R-:W-:-:S13]  /*9a20*/  ISETP.GE.U32.AND.EX P0, PT, R17, UR5, PT, P0 ;  /* 0x0000000511007c0c */ /* 0x000fda000bf06100 */
[----:B------:R-:W-:Y:S05]  /*9a30*/  @P0 BRA `(.L_x_170) ;  /* 0x0000000400640947 */ /* 0x000fea0003800000 */
[----:B------:R-:W0:Y:S01]  /*9a40*/  S2R R12, SR_CTAID.X ;  /* 0x00000000000c7919 */ /* 0x000e220000002500 */
[----:B-1-3--:R-:W1:Y:S01]  /*9a50*/  LDC.64 R10, c[0x0][0x628] ;  /* 0x00018a00ff0a7b82 */ /* 0x00ae620000000a00 */
[----:B------:R-:W-:Y:S01]  /*9a60*/  ULDC UR4, c[0x0][0x150] ;  /* 0x0000540000047ab9 */ /* 0x000fe20000000800 */
[----:B------:R-:W-:Y:S01]  /*9a70*/  IMAD.MOV.U32 R8, RZ, RZ, R16 ;  /* 0x000000ffff087224 */ /* 0x000fe200078e0010 */
[----:B------:R-:W2:Y:S01]  /*9a80*/  S2R R22, SR_CTAID.Y ;  /* 0x0000000000167919 */ /* 0x000ea20000002600 */
[----:B------:R-:W-:-:S04]  /*9a90*/  IMAD.MOV.U32 R9, RZ, RZ, R17 ;  /* 0x000000ffff097224 */ /* 0x000fc800078e0011 */
[----:B------:R-:W3:Y:S08]  /*9aa0*/  LDC R21, c[0x0][0x144] ;  /* 0x00005100ff157b82 */ /* 0x000ef00000000800 */
[----:B------:R-:W2:Y:S08]  /*9ab0*/  LDC R0, c[0x0][0x630] ;  /* 0x00018c00ff007b82 */ /* 0x000eb00000000800 */
[----:B----4-:R-:W4:Y:S01]  /*9ac0*/  LDC.64 R14, c[0x0][0x620] ;  /* 0x00018800ff0e7b82 */ /* 0x010f220000000a00 */
[----:B-1----:R-:W-:-:S04]  /*9ad0*/  ISETP.NE.U32.AND P0, PT, R10, RZ, PT ;  /* 0x000000ff0a00720c */ /* 0x002fc80003f05070 */
[----:B------:R-:W-:Y:S02]  /*9ae0*/  ISETP.NE.AND.EX P0, PT, R11, RZ, PT, P0 ;  /* 0x000000ff0b00720c */ /* 0x000fe40003f05300 */
[----:B0-----:R-:W-:-:S05]  /*9af0*/  I2FP.F32.U32 R3, R12 ;  /* 0x0000000c00037245 */ /* 0x001fca0000201000 */
[----:B------:R-:W-:-:S04]  /*9b00*/  FMUL R3, R3, UR4 ;  /* 0x0000000403037c20 */ /* 0x000fc80008400000 */
[----:B------:R0:W1:Y:S02]  /*9b10*/  F2I.U32.TRUNC.NTZ R20, R3 ;  /* 0x0000000300147305 */ /* 0x000064000020f000 */
[----:B--23--:R-:W-:Y:S05]  /*9b20*/  @!P0 BRA `(.L_x_171) ;  /* 0x0000000000288947 */ /* 0x00cfea0003800000 */
[----:B0-----:R-:W0:Y:S02]  /*9b30*/  LDC R3, c[0x0][0x634] ;  /* 0x00018d00ff037b82 */ /* 0x001e240000000800 */
        /* <DEDUP_REMOVED lines=9> */
.L_x_171:
[----:B------:R-:W2:Y:S01]  /*9bd0*/  LDC.64 R26, c[0x0][0x640] ;  /* 0x00019000ff1a7b82 */ /* 0x000ea20000000a00 */
[-CC-:B------:R-:W-:Y:S01]  /*9be0*/  SHF.R.U64 R88, R8, R0.reuse, R9.reuse ;  /* 0x0000000008587219 */ /* 0x180fe20000001209 */
[----:B-1----:R-:W-:Y:S01]  /*9bf0*/  IMAD.MOV R20, RZ, RZ, -R20 ;  /* 0x000000ffff147224 */ /* 0x002fe200078e0a14 */
[----:B------:R-:W-:Y:S01]  /*9c00*/  SHF.R.U32.HI R0, RZ, R0, R9 ;  /* 0x00000000ff007219 */ /* 0x000fe20000011609 */
[----:B------:R-:W-:Y:S01]  /*9c10*/  ULDC UR4, c[0x0][0x154] ;  /* 0x0000550000047ab9 */ /* 0x000fe20000000800 */
[----:B0-----:R-:W-:Y:S01]  /*9c20*/  IADD3 R3, P0, RZ, -R88, RZ ;  /* 0x80000058ff037210 */ /* 0x001fe20007f1e0ff */
[----:B------:R-:W-:Y:S02]  /*9c30*/  IMAD R21, R21, R20, R12 ;  /* 0x0000001415157224 */ /* 0x000fe400078e020c */
[----:B------:R-:W0:Y:S01]  /*9c40*/  LDC R6, c[0x0][0x618] ;  /* 0x00018600ff067b82 */ /* 0x000e220000000800 */
[----:B------:R-:W-:Y:S02]  /*9c50*/  IMAD.MOV.U32 R7, RZ, RZ, 0x1 ;  /* 0x00000001ff077424 */ /* 0x000fe400078e00ff */
[----:B------:R-:W-:-:S04]  /*9c60*/  IMAD.X R5, RZ, RZ, ~R0, P0 ;  /* 0x000000ffff057224 */ /* 0x000fc800000e0e00 */
[-C--:B----4-:R-:W-:Y:S01]  /*9c70*/  IMAD R0, R5, R14.reuse, RZ ;  /* 0x0000000e05007224 */ /* 0x090fe200078e02ff */
[----:B------:R-:W1:Y:S01]  /*9c80*/  LDC R8, c[0x0][0x608] ;  /* 0x00018200ff087b82 */ /* 0x000e620000000800 */
[----:B------:R-:W-:-:S04]  /*9c90*/  IMAD.WIDE.U32 R4, R3, R14, R16 ;  /* 0x0000000e03047225 */ /* 0x000fc800078e0010 */
[----:B------:R-:W-:Y:S01]  /*9ca0*/  IMAD R3, R3, R15, R0 ;  /* 0x0000000f03037224 */ /* 0x000fe200078e0200 */
[----:B------:R-:W-:Y:S02]  /*9cb0*/  I2FP.F32.U32 R0, R22 ;  /* 0x0000001600007245 */ /* 0x000fe40000201000 */
[----:B------:R-:W3:Y:S01]  /*9cc0*/  LDC R24, c[0x0][0x658] ;  /* 0x00019600ff187b82 */ /* 0x000ee20000000800 */
[----:B------:R-:W-:Y:S01]  /*9cd0*/  IMAD.IADD R3, R5, 0x1, R3 ;  /* 0x0000000105037824 */ /* 0x000fe200078e0203 */
[----:B--2---:R-:W-:Y:S01]  /*9ce0*/  ISETP.NE.U32.AND P0, PT, R26, RZ, PT ;  /* 0x000000ff1a00720c */ /* 0x004fe20003f05070 */
[----:B------:R-:W-:Y:S01]  /*9cf0*/  FMUL R0, R0, UR4 ;  /* 0x0000000400007c20 */ /* 0x000fe20008400000 */
[----:B------:R-:W-:Y:S02]  /*9d00*/  IMAD.MOV.U32 R5, RZ, RZ, -0x1 ;  /* 0xffffffffff057424 */ /* 0x000fe400078e00ff */
[----:B------:R-:W-:Y:S01]  /*9d10*/  ISETP.NE.AND.EX P0, PT, R27, RZ, PT, P0 ;  /* 0x000000ff1b00720c */ /* 0x000fe20003f05300 */
[----:B------:R2:W4:Y:S01]  /*9d20*/  F2I.U32.TRUNC.NTZ R13, R0 ;  /* 0x00000000000d7305 */ /* 0x000522000020f000 */
[----:B------:R-:W2:Y:S01]  /*9d30*/  LDC R15, c[0x0][0x148] ;  /* 0x00005200ff0f7b82 */ /* 0x000ea20000000800 */
[----:B0-----:R-:W-:-:S02]  /*9d40*/  SHF.R.U64 R12, R4, R6, R3 ;  /* 0x00000006040c7219 */ /* 0x001fc40000001203 */
[----:B------:R-:W-:-:S05]  /*9d50*/  SHF.R.U32.HI R3, RZ, R6, R3 ;  /* 0x00000006ff037219 */ /* 0x000fca0000011603 */
[----:B------:R-:W0:Y:S01]  /*9d60*/  LDC R20, c[0x0][0x600] ;  /* 0x00018000ff147b82 */ /* 0x000e220000000800 */
[-CC-:B-1----:R-:W-:Y:S02]  /*9d70*/  SHF.R.U64 R10, R12, R8.reuse, R3.reuse ;  /* 0x000000080c0a7219 */ /* 0x182fe40000001203 */
[----:B------:R-:W-:-:S05]  /*9d80*/  SHF.R.U32.HI R3, RZ, R8, R3 ;  /* 0x00000008ff037219 */ /* 0x000fca0000011603 */
[----:B------:R-:W1:Y:S01]  /*9d90*/  LDC R25, c[0x0][0x648] ;  /* 0x00019200ff197b82 */ /* 0x000e620000000800 */
[-C--:B---3--:R-:W-:Y:S02]  /*9da0*/  SHF.L.U32 R4, R5, R24.reuse, RZ ;  /* 0x0000001805047219 */ /* 0x088fe400000006ff */
[--C-:B------:R-:W-:Y:S02]  /*9db0*/  SHF.R.U64 R14, R10, R24, R3.reuse ;  /* 0x000000180a0e7219 */ /* 0x100fe40000001203 */
[----:B------:R-:W-:Y:S02]  /*9dc0*/  LOP3.LUT R23, RZ, R4, RZ, 0x33, !PT ;  /* 0x00000004ff177212 */ /* 0x000fe400078e33ff */
[-C--:B------:R-:W-:Y:S01]  /*9dd0*/  SHF.R.U32.HI R5, RZ, R24.reuse, R3 ;  /* 0x00000018ff057219 */ /* 0x080fe20000011603 */
[----:B------:R-:W3:Y:S01]  /*9de0*/  LDC R28, c[0x0][0x638] ;  /* 0x00018e00ff1c7b82 */ /* 0x000ee20000000800 */
[----:B------:R-:W-:Y:S01]  /*9df0*/  SHF.L.U32 R90, R7, R24, RZ ;  /* 0x00000018075a7219 */ /* 0x000fe200000006ff */
[----:B------:R-:W-:-:S06]  /*9e00*/  IMAD.MOV.U32 R4, RZ, RZ, R14 ;  /* 0x000000ffff047224 */ /* 0x000fcc00078e000e */
[----:B------:R-:W0:Y:S01]  /*9e10*/  LDC R29, c[0x0][0x610] ;  /* 0x00018400ff1d7b82 */ /* 0x000e220000000800 */
[----:B----4-:R-:W-:Y:S05]  /*9e20*/  @!P0 BRA `(.L_x_172) ;  /* 0x0000000000288947 */ /* 0x010fea0003800000 */
[----:B------:R-:W4:Y:S02]  /*9e30*/  LDC R3, c[0x0][0x64c] ;  /* 0x00019300ff037b82 */ /* 0x000f240000000800 */
[----:B----4-:R-:W-:-:S05]  /*9e40*/  IADD3 R3, P0, R14, R3, RZ ;  /* 0x000000030e037210 */ /* 0x010fca0007f1e0ff */
        /* <DEDUP_REMOVED lines=8> */
.L_x_172:
[----:B------:R-:W-:Y:S01]  /*9ed0*/  ISETP.NE.AND P0, PT, R2, 0x1, PT ;  /* 0x000000010200780c */ /* 0x000fe20003f05270 */
[----:B0-----:R-:W-:Y:S01]  /*9ee0*/  VIADD R7, R20, 0xffffffff ;  /* 0xffffffff14077836 */ /* 0x001fe20000000000 */
[----:B-12---:R-:W-:Y:S01]  /*9ef0*/  SHF.R.U64 R0, R4, R25, R5 ;  /* 0x0000001904007219 */ /* 0x006fe20000001205 */
[----:B------:R-:W-:Y:S01]  /*9f00*/  IMAD.MOV R13, RZ, RZ, -R13 ;  /* 0x000000ffff0d7224 */ /* 0x000fe200078e0a0d */
[----:B------:R-:W-:Y:S01]  /*9f10*/  LOP3.LUT R5, R10, R23, RZ, 0xc0, !PT ;  /* 0x000000170a057212 */ /* 0x000fe200078ec0ff */
[----:B------:R-:W-:Y:S02]  /*9f20*/  IMAD.MOV.U32 R4, RZ, RZ, 0x1 ;  /* 0x00000001ff047424 */ /* 0x000fe400078e00ff */
[----:B------:R-:W-:Y:S02]  /*9f30*/  IMAD.MOV R3, RZ, RZ, -R0 ;  /* 0x000000ffff037224 */ /* 0x000fe400078e0a00 */
[----:B------:R-:W-:Y:S01]  /*9f40*/  IMAD R90, R90, R0, R5 ;  /* 0x000000005a5a7224 */ /* 0x000fe200078e0205 */
[----:B------:R-:W-:Y:S01]  /*9f50*/  LOP3.LUT R5, R12, R7, RZ, 0xc0, !PT ;  /* 0x000000070c057212 */ /* 0x000fe200078ec0ff */
[----:B---3--:R-:W-:-:S02]  /*9f60*/  IMAD R0, R3, R28, R14 ;  /* 0x0000001c03007224 */ /* 0x008fc400078e020e */
[----:B------:R-:W-:Y:S02]  /*9f70*/  @P0 IMAD R21, R15, R13, R22 ;  /* 0x0000000d0f150224 */ /* 0x000fe400078e0216 */
[----:B------:R-:W-:Y:S01]  /*9f80*/  IMAD R3, R0, R20, R5 ;  /* 0x0000001400037224 */ /* 0x000fe200078e0205 */
[----:B------:R-:W-:Y:S01]  /*9f90*/  PRMT R0, R4, 0x7610, R0 ;  /* 0x0000761004007816 */ /* 0x000fe20000000000 */
[----:B------:R-:W-:-:S05]  /*9fa0*/  IMAD R90, R90, R29, R21 ;  /* 0x0000001d5a5a7224 */ /* 0x000fca00078e0215 */
[----:B------:R-:W-:Y:S02]  /*9fb0*/  SEL R89, R3, R90, !P0 ;  /* 0x0000005a03597207 */ /* 0x000fe40004000000 */
[----:B------:R-:W-:-:S07]  /*9fc0*/  SEL R90, R90, R3, !P0 ;  /* 0x000000035a5a7207 */ /* 0x000fce0004000000 */
.L_x_170:
[----:B------:R-:W-:-:S13]  /*9fd0*/  LOP3.LUT P0, RZ, R0, 0xff, RZ, 0xc0, !PT ;  /* 0x000000ff00ff7812 */ /* 0x000fda000780c0ff */
[----:B------:R-:W-:Y:S05]  /*9fe0*/  @P0 BRA `(.L_x_173) ;  /* 0xffffff6c00d40947 */ /* 0x000fea000383ffff */
[----:B------:R-:W-:Y:S05]  /*9ff0*/  EXIT ;  /* 0x000000000000794d */ /* 0x000fea0003800000 */
.L_x_3:
[----:B0-----:R-:W-:Y:S01]  /*a000*/  ULDC.64 UR4, c[0x0][0x650] ;  /* 0x0001940000047ab9 */ /* 0x001fe20000000a00 */
        /* <DEDUP_REMOVED lines=25> */
.L_x_175:
[-CC-:B------:R-:W-:Y:S01]  /*a1a0*/  SHF.R.U64 R29, R10, R14.reuse, R11.reuse ;  /* 0x0000000e0a1d7219 */ /* 0x180fe2000000120b */
[----:B------:R-:W0:Y:S01]  /*a1b0*/  LDC.64 R22, c[0x0][0x640] ;  /* 0x00019000ff167b82 */ /* 0x000e220000000a00 */
[----:B------:R-:W-:Y:S01]  /*a1c0*/  SHF.R.U32.HI R5, RZ, R14, R11 ;  /* 0x0000000eff057219 */ /* 0x000fe2000001160b */
[----:B------:R-:W-:Y:S01]  /*a1d0*/  ULDC UR4, c[0x0][0x150] ;  /* 0x0000540000047ab9 */ /* 0x000fe20000000800 */
[----:B------:R-:W-:Y:S02]  /*a1e0*/  IADD3 R9, P0, RZ, -R29, RZ ;  /* 0x8000001dff097210 */ /* 0x000fe40007f1e0ff */
[----:B------:R-:W-:-:S03]  /*a1f0*/  I2FP.F32.U32 R6, R4 ;  /* 0x0000000400067245 */ /* 0x000fc60000201000 */
[----:B------:R-:W1:Y:S01]  /*a200*/  LDC R12, c[0x0][0x618] ;  /* 0x00018600ff0c7b82 */ /* 0x000e620000000800 */
[----:B------:R-:W-:Y:S02]  /*a210*/  IMAD.X R5, RZ, RZ, ~R5, P0 ;  /* 0x000000ffff057224 */ /* 0x000fe400000e0e05 */
[----:B------:R-:W-:Y:S01]  /*a220*/  FMUL R11, R6, UR4 ;  /* 0x00000004060b7c20 */ /* 0x000fe20008400000 */
[----:B------:R-:W-:Y:S01]  /*a230*/  IMAD.WIDE.U32 R6, R9, R20, R16 ;  /* 0x0000001409067225 */ /* 0x000fe200078e0010 */
[----:B------:R-:W-:-:S03]  /*a240*/  ULDC UR4, c[0x0][0x154] ;  /* 0x0000550000047ab9 */ /* 0x000fc60000000800 */
[----:B------:R-:W-:Y:S01]  /*a250*/  IMAD R8, R5, R20, RZ ;  /* 0x0000001405087224 */ /* 0x000fe200078e02ff */
[----:B------:R-:W2:Y:S01]  /*a260*/  LDC R13, c[0x0][0x144] ;  /* 0x00005100ff0d7b82 */ /* 0x000ea20000000800 */
[----:B------:R-:W3:Y:S02]  /*a270*/  F2I.U32.TRUNC.NTZ R11, R11 ;  /* 0x0000000b000b7305 */ /* 0x000ee4000020f000 */
[----:B------:R-:W-:Y:S02]  /*a280*/  IMAD R5, R9, R21, R8 ;  /* 0x0000001509057224 */ /* 0x000fe400078e0208 */
[----:B------:R-:W-:Y:S02]  /*a290*/  IMAD.MOV.U32 R8, RZ, RZ, -0x1 ;  /* 0xffffffffff087424 */ /* 0x000fe400078e00ff */
[----:B------:R-:W-:Y:S01]  /*a2a0*/  IMAD.IADD R5, R7, 0x1, R5 ;  /* 0x0000000107057824 */ /* 0x000fe200078e0205 */
[----:B------:R-:W4:Y:S01]  /*a2b0*/  LDC R20, c[0x0][0x608] ;  /* 0x00018200ff147b82 */ /* 0x000f220000000800 */
[----:B------:R-:W-:-:S02]  /*a2c0*/  I2FP.F32.U32 R7, R3 ;  /* 0x0000000300077245 */ /* 0x000fc40000201000 */
[----:B0-----:R-:W-:-:S03]  /*a2d0*/  ISETP.NE.U32.AND P0, PT, R22, RZ, PT ;  /* 0x000000ff1600720c */ /* 0x001fc60003f05070 */
[----:B------:R-:W-:Y:S01]  /*a2e0*/  FMUL R7, R7, UR4 ;  /* 0x0000000407077c20 */ /* 0x000fe20008400000 */
[----:B------:R-:W-:Y:S01]  /*a2f0*/  ISETP.NE.AND.EX P0, PT, R23, RZ, PT, P0 ;  /* 0x000000ff1700720c */ /* 0x000fe20003f05300 */
[----:B------:R-:W0:Y:S01]  /*a300*/  LDC R9, c[0x0][0x658] ;  /* 0x00019600ff097b82 */ /* 0x000e220000000800 */
[-C--:B-1----:R-:W-:Y:S01]  /*a310*/  SHF.R.U64 R10, R6, R12.reuse, R5 ;  /* 0x0000000c060a7219 */ /* 0x082fe20000001205 */
[----:B---3--:R-:W-:Y:S01]  /*a320*/  IMAD.MOV R6, RZ, RZ, -R11 ;  /* 0x000000ffff067224 */ /* 0x008fe200078e0a0b */
[----:B------:R-:W-:Y:S02]  /*a330*/  SHF.R.U32.HI R5, RZ, R12, R5 ;  /* 0x0000000cff057219 */ /* 0x000fe40000011605 */
[----:B------:R1:W3:Y:S03]  /*a340*/  F2I.U32.TRUNC.NTZ R12, R7 ;  /* 0x00000007000c7305 */ /* 0x0002e6000020f000 */
[----:B------:R-:W1:Y:S01]  /*a350*/  LDC R14, c[0x0][0x148] ;  /* 0x00005200ff0e7b82 */ /* 0x000e620000000800 */
[----:B--2---:R-:W-:-:S02]  /*a360*/  IMAD R31, R13, R6, R4 ;  /* 0x000000060d1f7224 */ /* 0x004fc400078e0204 */
[----:B------:R-:W-:-:S05]  /*a370*/  IMAD.MOV.U32 R6, RZ, RZ, 0x1 ;  /* 0x00000001ff067424 */ /* 0x000fca00078e00ff */
[----:B------:R-:W2:Y:S01]  /*a380*/  LDC R21, c[0x0][0x600] ;  /* 0x00018000ff157b82 */ /* 0x000ea20000000800 */
[-CC-:B----4-:R-:W-:Y:S02]  /*a390*/  SHF.R.U64 R13, R10, R20.reuse, R5.reuse ;  /* 0x000000140a0d7219 */ /* 0x190fe40000001205 */
[----:B------:R-:W-:-:S05]  /*a3a0*/  SHF.R.U32.HI R4, RZ, R20, R5 ;  /* 0x00000014ff047219 */ /* 0x000fca0000011605 */
[----:B------:R-:W4:Y:S01]  /*a3b0*/  LDC R24, c[0x0][0x648] ;  /* 0x00019200ff187b82 */ /* 0x000f220000000800 */
[-CC-:B0-----:R-:W-:Y:S02]  /*a3c0*/  SHF.R.U64 R15, R13, R9.reuse, R4.reuse ;  /* 0x000000090d0f7219 */ /* 0x181fe40000001204 */
[-C--:B------:R-:W-:Y:S02]  /*a3d0*/  SHF.L.U32 R8, R8, R9.reuse, RZ ;  /* 0x0000000908087219 */ /* 0x080fe400000006ff */
[-C--:B------:R-:W-:Y:S01]  /*a3e0*/  SHF.R.U32.HI R5, RZ, R9.reuse, R4 ;  /* 0x00000009ff057219 */ /* 0x080fe20000011604 */
[----:B------:R-:W-:Y:S01]  /*a3f0*/  IMAD.MOV.U32 R4, RZ, RZ, R15 ;  /* 0x000000ffff047224 */ /* 0x000fe200078e000f */
[----:B------:R-:W-:Y:S01]  /*a400*/  SHF.L.U32 R20, R6, R9, RZ ;  /* 0x0000000906147219 */ /* 0x000fe200000006ff */
[----:B------:R-:W0:Y:S01]  /*a410*/  LDC R25, c[0x0][0x638] ;  /* 0x00018e00ff197b82 */ /* 0x000e220000000800 */
[----:B------:R-:W-:-:S07]  /*a420*/  LOP3.LUT R26, RZ, R8, RZ, 0x33, !PT ;  /* 0x00000008ff1a7212 */ /* 0x000fce00078e33ff */
[----:B------:R-:W0:Y:S01]  /*a430*/  LDC R27, c[0x0][0x610] ;  /* 0x00018400ff1b7b82 */ /* 0x000e220000000800 */
[----:B-1-3--:R-:W-:Y:S05]  /*a440*/  @!P0 BRA `(.L_x_176) ;  /* 0x0000000000288947 */ /* 0x00afea0003800000 */
[----:B------:R-:W1:Y:S02]  /*a450*/  LDC R4, c[0x0][0x64c] ;  /* 0x00019300ff047b82 */ /* 0x000e640000000800 */
[----:B-1----:R-:W-:-:S05]  /*a460*/  IADD3 R9, P0, R15, R4, RZ ;  /* 0x000000040f097210 */ /* 0x002fca0007f1e0ff */
        /* <DEDUP_REMOVED lines=8> */
.L_x_176:
[----:B------:R-:W-:Y:S01]  /*a4f0*/  ISETP.NE.AND P0, PT, R2, 0x1, PT ;  /* 0x000000010200780c */ /* 0x000fe20003f05270 */
[----:B--2---:R-:W-:Y:S01]  /*a500*/  VIADD R7, R21, 0xffffffff ;  /* 0xffffffff15077836 */ /* 0x004fe20000000000 */
[----:B----4-:R-:W-:Y:S01]  /*a510*/  SHF.R.U64 R5, R4, R24, R5 ;  /* 0x0000001804057219 */ /* 0x010fe20000001205 */
[----:B------:R-:W-:Y:S01]  /*a520*/  IMAD.MOV R12, RZ, RZ, -R12 ;  /* 0x000000ffff0c7224 */ /* 0x000fe200078e0a0c */
[----:B------:R-:W-:Y:S02]  /*a530*/  LOP3.LUT R4, R13, R26, RZ, 0xc0, !PT ;  /* 0x0000001a0d047212 */ /* 0x000fe400078ec0ff */
[----:B------:R-:W-:Y:S01]  /*a540*/  LOP3.LUT R10, R10, R7, RZ, 0xc0, !PT ;  /* 0x000000070a0a7212 */ /* 0x000fe200078ec0ff */
[----:B------:R-:W-:Y:S02]  /*a550*/  IMAD.MOV R6, RZ, RZ, -R5 ;  /* 0x000000ffff067224 */ /* 0x000fe400078e0a05 */
[----:B------:R-:W-:-:S04]  /*a560*/  IMAD R4, R20, R5, R4 ;  /* 0x0000000514047224 */ /* 0x000fc800078e0204 */
[----:B------:R-:W-:Y:S02]  /*a570*/  @P0 IMAD R31, R14, R12, R3 ;  /* 0x0000000c0e1f0224 */ /* 0x000fe400078e0203 */
[----:B0-----:R-:W-:Y:S02]  /*a580*/  IMAD R3, R6, R25, R15 ;  /* 0x0000001906037224 */ /* 0x001fe400078e020f */
[----:B------:R-:W-:Y:S02]  /*a590*/  IMAD R31, R4, R27, R31 ;  /* 0x0000001b041f7224 */ /* 0x000fe400078e021f */
[----:B------:R-:W-:Y:S02]  /*a5a0*/  IMAD R4, R3, R21, R10 ;  /* 0x0000001503047224 */ /* 0x000fe400078e020a */
[----:B------:R-:W-:-:S03]  /*a5b0*/  IMAD.MOV.U32 R6, RZ, RZ, 0x1 ;  /* 0x00000001ff067424 */ /* 0x000fc600078e00ff */
[----:B------:R-:W-:Y:S02]  /*a5c0*/  SEL R30, R4, R31, !P0 ;  /* 0x0000001f041e7207 */ /* 0x000fe40004000000 */
[----:B------:R-:W-:-:S07]  /*a5d0*/  SEL R31, R31, R4, !P0 ;  /* 0x000000041f1f7207 */ /* 0x000fce0004000000 */
.L_x_174:
[----:B------:R-:W-:-:S08]  /*a5e0*/  NOP ;  /* 0x0000000000007918 */ /* 0x000fd00000000000 */
[----:B------:R-:W0:-:S00]  /*a5f0*/  USETMAXREG.DEALLOC.CTAPOOL 0x28 ;  /* 0x00000028000079c8 */ /* 0x000e0000080e0500 */
[----:B0-----:R-:W-:-:S13]  /*a600*/  ISETP.NE.AND P0, PT, R0, RZ, PT ;  /* 0x000000ff0000720c */ /* 0x001fda0003f05270 */
[----:B------:R-:W-:Y:S05]  /*a610*/  @P0 EXIT ;  /* 0x000000000000094d */ /* 0x000fea0003800000 */
[----:B------:R-:W-:Y:S01]  /*a620*/  LOP3.LUT P0, RZ, R6, 0xff, RZ, 0xc0, !PT ;  /* 0x000000ff06ff7812 */ /* 0x000fe2000780c0ff */
[----:B------:R-:W-:Y:S02]  /*a630*/  IMAD.MOV.U32 R27, RZ, RZ, 0x1 ;  /* 0x00000001ff1b7424 */ /* 0x000fe400078e00ff */
[----:B------:R-:W-:-:S10]  /*a640*/  IMAD.MOV.U32 R28, RZ, RZ, RZ ;  /* 0x000000ffff1c7224 */ /* 0x000fd400078e00ff */
[----:B------:R-:W-:Y:S05]  /*a650*/  @!P0 BRA `(.L_x_177) ;  /* 0x0000000c00fc8947 */ /* 0x000fea0003800000 */
[----:B------:R-:W0:Y:S01]  /*a660*/  LDC R0, c[0x0][0x28c] ;  /* 0x0000a300ff007b82 */ /* 0x000e220000000800 */
[----:B------:R-:W-:Y:S01]  /*a670*/  ULDC UR41, c[0x0][0x658] ;  /* 0x0001960000297ab9 */ /* 0x000fe20000000800 */
[----:B------:R-:W-:Y:S01]  /*a680*/  UMOV UR5, 0xffffffff ;  /* 0xffffffff00057882 */ /* 0x000fe20000000000 */
[----:B------:R-:W-:Y:S01]  /*a690*/  ULDC UR4, c[0x0][0xc] ;  /* 0x0000030000047ab9 */ /* 0x000fe20000000800 */
[----:B------:R-:W-:Y:S01]  /*a6a0*/  USHF.L.U32 UR42, UR5, UR41, URZ ;  /* 0x00000029052a7299 */ /* 0x000fe2000800063f */
[C---:B------:R-:W-:Y:S01]  /*a6b0*/  LOP3.LUT P1, RZ, R18.reuse, 0x7f, RZ, 0xc0, !PT ;  /* 0x0000007f12ff7812 */ /* 0x040fe2000782c0ff */
[----:B------:R-:W-:Y:S01]  /*a6c0*/  UMOV UR6, 0x1 ;  /* 0x0000000100067882 */ /* 0x000fe20000000000 */
[----:B------:R-:W-:Y:S01]  /*a6d0*/  LOP3.LUT P0, RZ, R18, 0x1f, RZ, 0xc0, !PT ;  /* 0x0000001f12ff7812 */ /* 0x000fe2000780c0ff */
[----:B------:R-:W-:Y:S01]  /*a6e0*/  ULDC UR5, c[0x0][0x10] ;  /* 0x0000040000057ab9 */ /* 0x000fe20000000800 */
[----:B------:R-:W-:Y:S01]  /*a6f0*/  USHF.L.U32 UR41, UR6, UR41, URZ ;  /* 0x0000002906297299 */ /* 0x000fe2000800063f */
[----:B------:R-:W-:Y:S01]  /*a700*/  BSSY B7, `(.L_x_177) ;  /* 0x00000f4000077945 */ /* 0x000fe20003800000 */
[----:B------:R-:W-:Y:S01]  /*a710*/  UIMAD.WIDE.U32 UR4, UR4, UR5, URZ ;  /* 0x00000005040472a5 */ /* 0x000fe2000f8e003f */
[----:B------:R-:W-:Y:S01]  /*a720*/  PLOP3.LUT P0, PT, P0, P1, PT, 0x8a, 0x0 ;  /* 0x000000000000781c */ /* 0x000fe20000703172 */
[----:B------:R-:W-:Y:S01]  /*a730*/  ULDC UR6, c[0x0][0x14] ;  /* 0x0000050000067ab9 */ /* 0x000fe20000000800 */
[----:B------:R-:W-:Y:S01]  /*a740*/  P2R R4, PR, RZ, 0x2 ;  /* 0x00000002ff047803 */ /* 0x000fe20000000000 */
[----:B------:R-:W-:Y:S01]  /*a750*/  UIMAD.WIDE.U32 UR38, UR4, UR6, URZ ;  /* 0x00000006042672a5 */ /* 0x000fe2000f8e003f */
[----:B------:R-:W-:Y:S01]  /*a760*/  IMAD.MOV.U32 R24, RZ, RZ, 0x1 ;  /* 0x00000001ff187424 */ /* 0x000fe200078e00ff */
[----:B------:R-:W-:Y:S01]  /*a770*/  UIMAD UR43, UR5, UR6, URZ ;  /* 0x00000006052b72a4 */ /* 0x000fe2000f8e023f */
[----:B------:R-:W-:Y:S01]  /*a780*/  LOP3.LUT R26, R19, 0x2, RZ, 0xfc, !PT ;  /* 0x00000002131a7812 */ /* 0x000fe200078efcff */
[----:B------:R-:W-:Y:S01]  /*a790*/  IMAD.MOV.U32 R27, RZ, RZ, 0x1 ;  /* 0x00000001ff1b7424 */ /* 0x000fe200078e00ff */
[----:B------:R-:W-:Y:S01]  /*a7a0*/  P2R R32, PR, RZ, 0x1 ;  /* 0x00000001ff207803 */ /* 0x000fe20000000000 */
[----:B------:R-:W-:Y:S01]  /*a7b0*/  IMAD.MOV.U32 R28, RZ, RZ, RZ ;  /* 0x000000ffff1c7224 */ /* 0x000fe200078e00ff */
[----:B------:R-:W-:Y:S01]  /*a7c0*/  ULDC UR40, c[0x0][0x600] ;  /* 0x0001800000287ab9 */ /* 0x000fe20000000800 */
[----:B------:R-:W-:Y:S01]  /*a7d0*/  ULOP3.LUT UR42, URZ, UR42, URZ, 0x33, !UPT ;  /* 0x0000002a3f2a7292 */ /* 0x000fe2000f8e333f */
[----:B0-----:R-:W-:Y:S01]  /*a7e0*/  VIADD R0, R0, 0x7f ;  /* 0x0000007f00007836 */ /* 0x001fe20000000000 */
[----:B------:R-:W-:-:S02]  /*a7f0*/  UIADD3 UR40, UR40, -0x1, URZ ;  /* 0xffffffff28287890 */ /* 0x000fc4000fffe03f */
[----:B------:R-:W-:Y:S02]  /*a800*/  UIADD3 UR43, UR39, UR43, URZ ;  /* 0x0000002b272b7290 */ /* 0x000fe4000fffe03f */
[----:B------:R-:W-:Y:S01]  /*a810*/  SHF.R.S32.HI R3, RZ, 0x1f, R0 ;  /* 0x0000001fff037819 */ /* 0x000fe20000011400 */
[----:B------:R-:W-:-:S03]  /*a820*/  ULDC.64 UR36, c[0x0][0x198] ;  /* 0x0000660000247ab9 */ /* 0x000fc60000000a00 */
[----:B------:R-:W-:-:S04]  /*a830*/  LEA.HI R3, R3, R0, RZ, 0x7 ;  /* 0x0000000003037211 */ /* 0x000fc800078f38ff */
[----:B------:R-:W-:-:S05]  /*a840*/  SHF.R.S32.HI R25, RZ, 0x7, R3 ;  /* 0x00000007ff197819 */ /* 0x000fca0000011403 */
[----:B------:R-:W-:-:S07]  /*a850*/  VIADD R23, R25, 0x1 ;  /* 0x0000000119177836 */ /* 0x000fce0000000000 */
.L_x_191:
[----:B------:R-:W-:-:S03]  /*a860*/  UMOV UR4, 0xffffffff ;  /* 0xffffffff00047882 */ /* 0x000fc60000000000 */
[----:B------:R-:W-:Y:S05]  /*a870*/  BRA.DIV UR4, `(.L_x_178) ;  /* 0x0000001204b07947 */ /* 0x000fea000b800000 */
[----:B------:R-:W-:-:S13]  /*a880*/  ELECT P6, URZ, PT ;  /* 0x00000000003f782f */ /* 0x000fda00038c0000 */
.L_x_205:
[----:B------:R-:W-:Y:S04]  /*a890*/  BSSY B6, `(.L_x_179) ;  /* 0x0000069000067945 */ /* 0x000fe80003800000 */
[----:B------:R-:W-:Y:S05]  /*a8a0*/  @!P6 BRA `(.L_x_180) ;  /* 0x00000004009ce947 */ /* 0x000fea0003800000 */
[----:B------:R-:W0:Y:S01]  /*a8b0*/  S2R R3, SR_CgaCtaId ;  /* 0x0000000000037919 */ /* 0x000e220000008800 */
[----:B------:R-:W-:-:S04]  /*a8c0*/  MOV R22, 0x400 ;  /* 0x0000040000167802 */ /* 0x000fc80000000f00 */
[----:B0-----:R-:W-:-:S05]  /*a8d0*/  LEA R22, R3, R22, 0x18 ;  /* 0x0000001603167211 */ /* 0x001fca00078ec0ff */
[----:B------:R-:W-:-:S05]  /*a8e0*/  VIADD R0, R22, 0x800 ;  /* 0x0000080016007836 */ /* 0x000fca0000000000 */
[----:B------:R-:W-:-:S13]  /*a8f0*/  LOP3.LUT P0, RZ, R0, 0x3ff, RZ, 0xc0, !PT ;  /* 0x000003ff00ff7812 */ /* 0x000fda000780c0ff */
[----:B------:R-:W-:Y:S05]  /*a900*/  @!P0 BRA `(.L_x_181) ;  /* 0x0000000000408947 */ /* 0x000fea0003800000 */
[----:B------:R-:W-:Y:S01]  /*a910*/  MOV R14, 0x0 ;  /* 0x00000000000e7802 */ /* 0x000fe20000000f00 */
[----:B------:R-:W-:Y:S01]  /*a920*/  ULDC.64 UR4, c[0x4][0x70] ;  /* 0x01001c0000047ab9 */ /* 0x000fe20000000a00 */
[----:B------:R-:W-:Y:S01]  /*a930*/  ULDC.64 UR6, c[0x4][0x8] ;  /* 0x0100020000067ab9 */ /* 0x000fe20000000a00 */
[----:B------:R-:W-:Y:S02]  /*a940*/  IMAD.U32 R4, RZ, RZ, UR4 ;  /* 0x00000004ff047e24 */ /* 0x000fe4000f8e00ff */
[----:B------:R-:W-:Y:S01]  /*a950*/  IMAD.U32 R5, RZ, RZ, UR5 ;  /* 0x00000005ff057e24 */ /* 0x000fe2000f8e00ff */
[----:B------:R-:W0:Y:S01]  /*a960*/  LDC.64 R14, c[0x4][R14] ;  /* 0x010000000e0e7b82 */ /* 0x000e220000000a00 */
[----:B------:R-:W-:Y:S01]  /*a970*/  ULDC.64 UR4, c[0x4][0x78] ;  /* 0x01001e0000047ab9 */ /* 0x000fe20000000a00 */
[----:B------:R-:W-:Y:S02]  /*a980*/  IMAD.U32 R10, RZ, RZ, UR6 ;  /* 0x00000006ff0a7e24 */ /* 0x000fe4000f8e00ff */
[----:B------:R-:W-:-:S02]  /*a990*/  IMAD.U32 R6, RZ, RZ, UR4 ;  /* 0x00000004ff067e24 */ /* 0x000fc4000f8e00ff */
[----:B------:R-:W-:Y:S02]  /*a9a0*/  IMAD.U32 R7, RZ, RZ, UR5 ;  /* 0x00000005ff077e24 */ /* 0x000fe4000f8e00ff */
[----:B------:R-:W-:Y:S02]  /*a9b0*/  IMAD.U32 R11, RZ, RZ, UR7 ;  /* 0x00000007ff0b7e24 */ /* 0x000fe4000f8e00ff */
[----:B------:R-:W-:Y:S02]  /*a9c0*/  IMAD.MOV.U32 R8, RZ, RZ, 0x70 ;  /* 0x00000070ff087424 */ /* 0x000fe400078e00ff */
[----:B------:R-:W-:Y:S02]  /*a9d0*/  IMAD.MOV.U32 R12, RZ, RZ, 0x1 ;  /* 0x00000001ff0c7424 */ /* 0x000fe400078e00ff */
[----:B------:R-:W-:-:S07]  /*a9e0*/  IMAD.MOV.U32 R13, RZ, RZ, RZ ;  /* 0x000000ffff0d7224 */ /* 0x000fce00078e00ff */
[----:B------:R-:W-:-:S07]  /*a9f0*/  LEPC R20, `(.L_x_181) ;  /* 0x000000001014794e */ /* 0x000fce0000000000 */
[----:B0-----:R-:W-:Y:S05]  /*aa00*/  CALL.ABS.NOINC R14 ;  /* 0x000000000e007343 */ /* 0x001fea0003c00000 */
.L_x_181:
        /* <DEDUP_REMOVED lines=19> */
.L_x_182:
[----:B------:R-:W0:Y:S02]  /*ab40*/  LDC R0, c[0x0][0x28c] ;  /* 0x0000a300ff007b82 */ /* 0x000e240000000800 */
[----:B0-----:R-:W-:-:S13]  /*ab50*/  ISETP.GE.AND P0, PT, R0, 0x1, PT ;  /* 0x000000010000780c */ /* 0x001fda0003f06270 */
[----:B------:R-:W-:Y:S05]  /*ab60*/  @!P0 BRA `(.L_x_180) ;  /* 0x0000000000ec8947 */ /* 0x000fea0003800000 */
[----:B------:R-:W-:Y:S02]  /*ab70*/  IMAD.SHL.U32 R31, R31, 0x100, RZ ;  /* 0x000001001f1f7824 */ /* 0x000fe400078e00ff */
[----:B------:R-:W-:Y:S02]  /*ab80*/  IMAD.SHL.U32 R30, R30, 0x40, RZ ;  /* 0x000000401e1e7824 */ /* 0x000fe400078e00ff */
[----:B------:R-:W-:Y:S02]  /*ab90*/  IMAD.MOV.U32 R8, RZ, RZ, RZ ;  /* 0x000000ffff087224 */ /* 0x000fe400078e00ff */
[----:B------:R-:W-:Y:S02]  /*aba0*/  IMAD.MOV.U32 R0, RZ, RZ, R23 ;  /* 0x000000ffff007224 */ /* 0x000fe400078e0017 */
[----:B------:R-:W-:Y:S02]  /*abb0*/  IMAD.MOV.U32 R3, RZ, RZ, R27 ;  /* 0x000000ffff037224 */ /* 0x000fe400078e001b */
[----:B------:R-:W-:-:S02]  /*abc0*/  IMAD.MOV.U32 R5, RZ, RZ, R28 ;  /* 0x000000ffff057224 */ /* 0x000fc400078e001c */
[----:B------:R-:W-:-:S07]  /*abd0*/  VIADD R9, R31, 0x80 ;  /* 0x000000801f097836 */ /* 0x000fce0000000000 */
.L_x_186:
[----:B------:R-:W-:Y:S01]  /*abe0*/  IMAD R7, R5, 0x8, R22 ;  /* 0x0000000805077824 */ /* 0x000fe200078e0216 */
[----:B------:R-:W-:Y:S02]  /*abf0*/  SHF.L.U32 R4, R3, 0x1f, RZ ;  /* 0x0000001f03047819 */ /* 0x000fe400000006ff */
[----:B------:R-:W-:Y:S02]  /*ac00*/  LOP3.LUT P1, RZ, R18, 0x7f, RZ, 0xc0, !PT ;  /* 0x0000007f12ff7812 */ /* 0x000fe4000782c0ff */
[----:B------:R-:W0:Y:S11]  /*ac10*/  SYNCS.PHASECHK.TRANS64.TRYWAIT P0, [R7+URZ+0x28], R4 ;  /* 0x00002804070075a7 */ /* 0x000e36000800017f */
[----:B------:R-:W1:Y:S01]  /*ac20*/  @!P1 LDC R6, c[0x0][0x500] ;  /* 0x00014000ff069b82 */ /* 0x000e620000000800 */
[----:B0-----:R-:W-:Y:S05]  /*ac30*/  @!P0 BRA `(.L_x_183) ;  /* 0x0000000c00e08947 */ /* 0x001fea0003800000 */
.L_x_206:
[----:B------:R-:W-:Y:S02]  /*ac40*/  LOP3.LUT P0, RZ, R18, 0x7f, RZ, 0xc0, !PT ;  /* 0x0000007f12ff7812 */ /* 0x000fe4000780c0ff */
[----:B0-----:R-:W-:-:S11]  /*ac50*/  PRMT R4, R26, 0x9910, RZ ;  /* 0x000099101a047816 */ /* 0x001fd600000000ff */
[----:B-1----:R0:W-:Y:S01]  /*ac60*/  @!P0 SYNCS.ARRIVE.TRANS64 RZ, [R7+URZ], R6 ;  /* 0x0000000607ff89a7 */ /* 0x0021e2000800003f */
[----:B------:R-:W-:-:S13]  /*ac70*/  ISETP.NE.AND P0, PT, R4, 0x2, PT ;  /* 0x000000020400780c */ /* 0x000fda0003f05270 */
[----:B0-----:R-:W-:Y:S05]  /*ac80*/  @P0 BRA `(.L_x_184) ;  /* 0x0000000000040947 */ /* 0x001fea0003800000 */
[----:B------:R-:W-:Y:S01]  /*ac90*/  BPT.TRAP 0x1 ;  /* 0x000000040000795c */ /* 0x000fe20000300000 */
.L_x_184:
[----:B------:R-:W-:-:S13]  /*aca0*/  ISETP.NE.AND P0, PT, R32, RZ, PT ;  /* 0x000000ff2000720c */ /* 0x000fda0003f05270 */
[----:B------:R-:W-:Y:S05]  /*acb0*/  @P0 BRA `(.L_x_185) ;  /* 0x0000000000040947 */ /* 0x000fea0003800000 */
[----:B------:R-:W-:Y:S01]  /*acc0*/  BPT.TRAP 0x1 ;  /* 0x000000040000795c */ /* 0x000fe20000300000 */
.L_x_185:
[--C-:B------:R-:W-:Y:S01]  /*acd0*/  IMAD R4, R5, 0x8000, R22.reuse ;  /* 0x0000800005047824 */ /* 0x100fe200078e0216 */
[----:B------:R-:W-:Y:S01]  /*ace0*/  R2UR UR25, R7 ;  /* 0x00000000071972ca */ /* 0x000fe200000e0000 */
[----:B------:R-:W-:Y:S01]  /*acf0*/  VIADD R0, R0, 0xffffffff ;  /* 0xffffffff00007836 */ /* 0x000fe20000000000 */
[----:B------:R-:W-:Y:S01]  /*ad00*/  R2UR UR27, R8 ;  /* 0x00000000081b72ca */ /* 0x000fe200000e0000 */
[----:B------:R-:W-:Y:S01]  /*ad10*/  UIADD3 UR4, UP0, UR36, 0xf0, URZ ;  /* 0x000000f024047890 */ /* 0x000fe2000ff1e03f */
[----:B------:R-:W-:Y:S01]  /*ad20*/  R2UR UR16, R4 ;  /* 0x00000000041072ca */ /* 0x000fe200000e0000 */
[----:B------:R-:W-:Y:S01]  /*ad30*/  IMAD R4, R5, 0x2000, R22 ;  /* 0x0000200005047824 */ /* 0x000fe200078e0216 */
[----:B------:R-:W-:Y:S01]  /*ad40*/  R2UR UR28, R29 ;  /* 0x000000001d1c72ca */ /* 0x000fe200000e0000 */
[----:B------:R-:W-:Y:S01]  /*ad50*/  UIADD3 UR14, UP1, UR36, 0x1f0, URZ ;  /* 0x000001f0240e7890 */ /* 0x000fe2000ff3e03f */
[----:B------:R-:W-:Y:S01]  /*ad60*/  R2UR UR26, R31 ;  /* 0x000000001f1a72ca */ /* 0x000fe200000e0000 */
[----:B------:R-:W-:Y:S01]  /*ad70*/  UIADD3.X UR5, URZ, UR37, URZ, UP0, !UPT ;  /* 0x000000253f057290 */ /* 0x000fe200087fe43f */
[----:B------:R-:W-:Y:S01]  /*ad80*/  R2UR UR8, R4 ;  /* 0x00000000040872ca */ /* 0x000fe200000e0000 */
[----:B------:R-:W-:Y:S01]  /*ad90*/  VIADD R5, R5, 0x1 ;  /* 0x0000000105057836 */ /* 0x000fe20000000000 */
[----:B------:R-:W-:Y:S01]  /*ada0*/  R2UR UR18, R9 ;  /* 0x00000000091272ca */ /* 0x000fe200000e0000 */
[----:B------:R-:W-:Y:S01]  /*adb0*/  UIADD3.X UR15, URZ, UR37, URZ, UP1, !UPT ;  /* 0x000000253f0f7290 */ /* 0x000fe20008ffe43f */
[----:B------:R-:W-:Y:S01]  /*adc0*/  R2UR UR11, R30 ;  /* 0x000000001e0b72ca */ /* 0x000fe200000e0000 */
[----:B------:R-:W-:Y:S01]  /*add0*/  UMOV UR6, 0x0 ;  /* 0x0000000000067882 */ /* 0x000fe20000000000 */
[----:B------:R-:W-:Y:S01]  /*ade0*/  ISETP.GT.AND P1, PT, R0, 0x1, PT ;  /* 0x000000010000780c */ /* 0x000fe20003f24270 */
[----:B------:R-:W-:Y:S01]  /*adf0*/  UIADD3 UR24, UR16, 0x800, URZ ;  /* 0x0000080010187890 */ /* 0x000fe2000fffe03f */
[----:B------:R-:W-:Y:S01]  /*ae00*/  ISETP.NE.AND P0, PT, R5, 0x5, PT ;  /* 0x000000050500780c */ /* 0x000fe20003f05270 */
[----:B------:R-:W-:Y:S01]  /*ae10*/  UIADD3 UR16, UR16, 0x4800, URZ ;  /* 0x0000480010107890 */ /* 0x000fe2000fffe03f */
[----:B------:R-:W-:Y:S01]  /*ae20*/  VIADD R8, R8, 0x80 ;  /* 0x0000008008087836 */ /* 0x000fe20000000000 */
[----:B------:R-:W-:Y:S01]  /*ae30*/  UMOV UR7, 0x10000000 ;  /* 0x1000000000077882 */ /* 0x000fe20000000000 */
[----:B------:R-:W-:Y:S01]  /*ae40*/  UMOV UR17, UR25 ;  /* 0x0000001900117c82 */ /* 0x000fe20008000000 */
[----:B------:R-:W-:Y:S01]  /*ae50*/  UIADD3 UR8, UR8, 0x28800, URZ ;  /* 0x0002880008087890 */ /* 0x000fe2000fffe03f */
[----:B------:R-:W-:Y:S01]  /*ae60*/  SEL R4, RZ, 0x1, P0 ;  /* 0x00000001ff047807 */ /* 0x000fe20000000000 */
[----:B------:R-:W-:Y:S01]  /*ae70*/  UMOV UR19, UR27 ;  /* 0x0000001b00137c82 */ /* 0x000fe20008000000 */
[----:B------:R-:W-:Y:S01]  /*ae80*/  UMOV UR20, UR28 ;  /* 0x0000001c00147c82 */ /* 0x000fe20008000000 */
[----:B------:R0:W-:Y:S01]  /*ae90*/  UTMALDG.3D [UR24], [UR4], desc[UR6] ;  /* 0x00000618040075b4 */ /* 0x0001e20008011000 */
[----:B------:R-:W-:Y:S01]  /*aea0*/  UMOV UR9, UR25 ;  /* 0x0000001900097c82 */ /* 0x000fe20008000000 */
[----:B------:R-:W-:Y:S01]  /*aeb0*/  UMOV UR10, UR27 ;  /* 0x0000001b000a7c82 */ /* 0x000fe20008000000 */
[----:B------:R-:W-:Y:S01]  /*aec0*/  UMOV UR12, UR28 ;  /* 0x0000001c000c7c82 */ /* 0x000fe20008000000 */
[----:B------:R-:W-:-:S02]  /*aed0*/  LOP3.LUT R3, R3, R4, RZ, 0x3c, !PT ;  /* 0x0000000403037212 */ /* 0x000fc400078e3cff */
[----:B------:R-:W-:Y:S01]  /*aee0*/  SEL R5, R5, RZ, P0 ;  /* 0x000000ff05057207 */ /* 0x000fe20000000000 */
[----:B------:R0:W-:Y:S01]  /*aef0*/  UTMALDG.3D [UR16], [UR4], desc[UR6] ;  /* 0x00000610040075b4 */ /* 0x0001e20008011000 */
[----:B------:R0:W-:Y:S02]  /*af00*/  UTMALDG.3D [UR8], [UR14], desc[UR6] ;  /* 0x000006080e0075b4 */ /* 0x0001e40008011000 */
[----:B0-----:R-:W-:Y:S05]  /*af10*/  @P1 BRA `(.L_x_186) ;  /* 0xfffffffc00301947 */ /* 0x001fea000383ffff */
.L_x_180:
[----:B------:R-:W-:Y:S05]  /*af20*/  BSYNC B6 ;  /* 0x0000000000067941 */ /* 0x000fea0003800000 */
.L_x_179:
[----:B------:R-:W-:Y:S01]  /*af30*/  LOP3.LUT P1, RZ, R24, 0xff, RZ, 0xc0, !PT ;  /* 0x000000ff18ff7812 */ /* 0x000fe2000782c0ff */
[----:B------:R-:W-:Y:S01]  /*af40*/  IMAD.IADD R3, R25, 0x1, R28 ;  /* 0x0000000119037824 */ /* 0x000fe200078e021c */
[----:B------:R-:W-:Y:S01]  /*af50*/  IADD3 R16, P2, R16, UR38, RZ ;  /* 0x0000002610107c10 */ /* 0x000fe2000ff5e0ff */
[----:B------:R-:W-:Y:S01]  /*af60*/  ULDC.64 UR4, c[0x0][0x650] ;  /* 0x0001940000047ab9 */ /* 0x000fe20000000a00 */
[----:B------:R-:W-:Y:S01]  /*af70*/  BSSY B0, `(.L_x_187) ;  /* 0x000006a000007945 */ /* 0x000fe20003800000 */
[----:B------:R-:W-:Y:S01]  /*af80*/  IMAD.MOV.U32 R31, RZ, RZ, -0x1 ;  /* 0xffffffffff1f7424 */ /* 0x000fe200078e00ff */
[----:B------:R-:W-:Y:S01]  /*af90*/  ISETP.GT.U32.AND P0, PT, R3, 0x4, PT ;  /* 0x000000040300780c */ /* 0x000fe20003f04070 */
[----:B------:R-:W-:Y:S01]  /*afa0*/  IMAD.MOV.U32 R30, RZ, RZ, -0x1 ;  /* 0xffffffffff1e7424 */ /* 0x000fe200078e00ff */
[----:B------:R-:W-:Y:S01]  /*afb0*/  IADD3.X R17, R17, UR43, RZ, P2, !PT ;  /* 0x0000002b11117c10 */ /* 0x000fe200097fe4ff */
[----:B------:R-:W-:Y:S01]  /*afc0*/  IMAD.MOV.U32 R29, RZ, RZ, -0x1 ;  /* 0xffffffffff1d7424 */ /* 0x000fe200078e00ff */
[----:B------:R-:W-:-:S02]  /*afd0*/  ISETP.LT.U32.AND P0, PT, R25, 0x5, P0 ;  /* 0x000000051900780c */ /* 0x000fc40000701070 */
[----:B------:R-:W-:Y:S01]  /*afe0*/  PRMT R24, RZ, 0x7610, R24 ;  /* 0x00007610ff187816 */ /* 0x000fe20000000018 */
[----:B------:R-:W0:Y:S01]  /*aff0*/  @P1 S2R R5, SR_CgaCtaId ;  /* 0x0000000000051919 */ /* 0x000e220000008800 */
[----:B------:R-:W-:-:S04]  /*b000*/  @P1 MOV R0, 0x400 ;  /* 0x0000040000001802 */ /* 0x000fc80000000f00 */
[----:B0-----:R-:W-:Y:S01]  /*b010*/  @P1 LEA R0, R5, R0, 0x18 ;  /* 0x0000000005001211 */ /* 0x001fe200078ec0ff */
[----:B------:R-:W-:-:S03]  /*b020*/  IMAD.WIDE.U32 R4, R3, -0x33333333, RZ ;  /* 0xcccccccd03047825 */ /* 0x000fc600078e00ff */
[----:B------:R0:W-:Y:S01]  /*b030*/  @P1 SYNCS.ARRIVE.TRANS64.A1T0 RZ, [R0+URZ+0x68], RZ ;  /* 0x000068ff00ff19a7 */ /* 0x0001e2000810003f */
[----:B------:R-:W-:Y:S02]  /*b040*/  ISETP.GE.U32.AND P1, PT, R25, 0x5, PT ;  /* 0x000000051900780c */ /* 0x000fe40003f26070 */
[----:B------:R-:W-:Y:S02]  /*b050*/  SHF.R.U32.HI R4, RZ, 0x2, R5 ;  /* 0x00000002ff047819 */ /* 0x000fe40000011605 */
[----:B0-----:R-:W-:-:S03]  /*b060*/  SEL R0, RZ, 0x1, !P0 ;  /* 0x00000001ff007807 */ /* 0x001fc60004000000 */
[----:B------:R-:W-:Y:S01]  /*b070*/  IMAD R28, R4, -0x5, R3 ;  /* 0xfffffffb041c7824 */ /* 0x000fe200078e0203 */
[----:B------:R-:W-:Y:S02]  /*b080*/  ISETP.GE.U32.AND P0, PT, R16, UR4, PT ;  /* 0x0000000410007c0c */ /* 0x000fe4000bf06070 */
[----:B------:R-:W-:Y:S02]  /*b090*/  LOP3.LUT R27, R27, R0, RZ, 0x3c, !PT ;  /* 0x000000001b1b7212 */ /* 0x000fe400078e3cff */
[----:B------:R-:W-:Y:S02]  /*b0a0*/  ISETP.GE.U32.AND.EX P0, PT, R17, UR5, PT, P0 ;  /* 0x0000000511007c0c */ /* 0x000fe4000bf06100 */
[----:B------:R-:W-:Y:S02]  /*b0b0*/  @P1 LOP3.LUT R27, R27, 0x1, R4, 0x78, !PT ;  /* 0x000000011b1b1812 */ /* 0x000fe400078e7804 */
[----:B------:R-:W-:-:S09]  /*b0c0*/  PRMT R0, RZ, 0x7610, R0 ;  /* 0x00007610ff007816 */ /* 0x000fd20000000000 */
[----:B------:R-:W-:Y:S05]  /*b0d0*/  @P0 BRA `(.L_x_188) ;  /* 0x00000004004c0947 */ /* 0x000fea0003800000 */
[----:B------:R-:W-:Y:S01]  /*b0e0*/  ULDC.64 UR4, c[0x0][0x628] ;  /* 0x00018a0000047ab9 */ /* 0x000fe20000000a00 */
[----:B------:R-:W0:Y:S01]  /*b0f0*/  S2R R10, SR_CTAID.X ;  /* 0x00000000000a7919 */ /* 0x000e220000002500 */
[----:B------:R-:W-:Y:S01]  /*b100*/  ISETP.NE.U32.AND P0, PT, RZ, UR4, PT ;  /* 0x00000004ff007c0c */ /* 0x000fe2000bf05070 */
[----:B------:R-:W-:Y:S01]  /*b110*/  ULDC UR7, c[0x0][0x630] ;  /* 0x00018c0000077ab9 */ /* 0x000fe20000000800 */
[----:B------:R-:W-:Y:S01]  /*b120*/  IMAD.MOV.U32 R4, RZ, RZ, R16 ;  /* 0x000000ffff047224 */ /* 0x000fe200078e0010 */
[----:B------:R-:W1:Y:S01]  /*b130*/  S2R R0, SR_CTAID.Y ;  /* 0x0000000000007919 */ /* 0x000e620000002600 */
[----:B------:R-:W-:Y:S01]  /*b140*/  ISETP.NE.AND.EX P0, PT, RZ, UR5, PT, P0 ;  /* 0x00000005ff007c0c */ /* 0x000fe2000bf05300 */
[----:B------:R-:W-:-:S12]  /*b150*/  IMAD.MOV.U32 R5, RZ, RZ, R17 ;  /* 0x000000ffff057224 */ /* 0x000fd800078e0011 */
[----:B------:R-:W-:Y:S05]  /*b160*/  @!P0 BRA `(.L_x_189) ;  /* 0x0000000000288947 */ /* 0x000fea0003800000 */
[----:B------:R-:W-:Y:S02]  /*b170*/  ULDC UR6, c[0x0][0x634] ;  /* 0x00018d0000067ab9 */ /* 0x000fe40000000800 */
[----:B------:R-:W-:-:S05]  /*b180*/  IADD3 R9, P0, R16, UR6, RZ ;  /* 0x0000000610097c10 */ /* 0x000fca000ff1e0ff */
[----:B------:R-:W-:-:S04]  /*b190*/  IMAD.X R3, RZ, RZ, R17, P0 ;  /* 0x000000ffff037224 */ /* 0x000fc800000e0611 */
[----:B------:R-:W-:-:S04]  /*b1a0*/  IMAD.WIDE.U32 R6, R3, UR4, RZ ;  /* 0x0000000403067c25 */ /* 0x000fc8000f8e00ff */
[----:B------:R-:W-:-:S04]  /*b1b0*/  IMAD.WIDE.U32 R6, P0, R9, UR5, R6 ;  /* 0x0000000509067c25 */ /* 0x000fc8000f800006 */
[----:B------:R-:W-:-:S04]  /*b1c0*/  IMAD.WIDE.U32 R8, R9, UR4, RZ ;  /* 0x0000000409087c25 */ /* 0x000fc8000f8e00ff */
[----:B------:R-:W-:Y:S01]  /*b1d0*/  IMAD.X R5, RZ, RZ, RZ, P0 ;  /* 0x000000ffff057224 */ /* 0x000fe200000e06ff */
[----:B------:R-:W-:Y:S01]  /*b1e0*/  IADD3 RZ, P0, R9, R6, RZ ;  /* 0x0000000609ff7210 */ /* 0x000fe20007f1e0ff */
[----:B------:R-:W-:-:S04]  /*b1f0*/  IMAD.MOV.U32 R4, RZ, RZ, R7 ;  /* 0x000000ffff047224 */ /* 0x000fc800078e0007 */
[----:B------:R-:W-:-:S08]  /*b200*/  IMAD.WIDE.U32.X R4, R3, UR5, R4, P0 ;  /* 0x0000000503047c25 */ /* 0x000fd000080e0404 */
.L_x_189:
[--C-:B------:R-:W-:Y:S01]  /*b210*/  SHF.R.U64 R29, R4, UR7, R5.reuse ;  /* 0x00000007041d7c19 */ /* 0x100fe20008001205 */
[----:B------:R-:W-:Y:S01]  /*b220*/  ULDC.64 UR4, c[0x0][0x620] ;  /* 0x0001880000047ab9 */ /* 0x000fe20000000a00 */
[----:B------:R-:W-:Y:S01]  /*b230*/  SHF.R.U32.HI R3, RZ, UR7, R5 ;  /* 0x00000007ff037c19 */ /* 0x000fe20008011605 */
[----:B------:R-:W2:Y:S01]  /*b240*/  LDC R15, c[0x0][0x144] ;  /* 0x00005100ff0f7b82 */ /* 0x000ea20000000800 */
[----:B------:R-:W-:Y:S01]  /*b250*/  IADD3 R6, P0, RZ, -R29, RZ ;  /* 0x8000001dff067210 */ /* 0x000fe20007f1e0ff */
[----:B------:R-:W-:Y:S01]  /*b260*/  ULDC.64 UR8, c[0x0][0x640] ;  /* 0x0001900000087ab9 */ /* 0x000fe20000000a00 */
[----:B0-----:R-:W-:Y:S01]  /*b270*/  I2FP.F32.U32 R7, R10 ;  /* 0x0000000a00077245 */ /* 0x001fe20000201000 */
[----:B------:R-:W-:Y:S02]  /*b280*/  ULDC UR6, c[0x0][0x608] ;  /* 0x0001820000067ab9 */ /* 0x000fe40000000800 */
[----:B------:R-:W-:Y:S01]  /*b290*/  IMAD.X R3, RZ, RZ, ~R3, P0 ;  /* 0x000000ffff037224 */ /* 0x000fe200000e0e03 */
[----:B------:R-:W-:Y:S01]  /*b2a0*/  ISETP.NE.U32.AND P0, PT, RZ, UR8, PT ;  /* 0x00000008ff007c0c */ /* 0x000fe2000bf05070 */
[----:B------:R-:W-:Y:S01]  /*b2b0*/  IMAD.WIDE.U32 R4, R6, UR4, R16 ;  /* 0x0000000406047c25 */ /* 0x000fe2000f8e0010 */
[----:B------:R-:W0:Y:S02]  /*b2c0*/  LDC R9, c[0x0][0x148] ;  /* 0x00005200ff097b82 */ /* 0x000e240000000800 */
[----:B------:R-:W-:Y:S01]  /*b2d0*/  ISETP.NE.AND.EX P0, PT, RZ, UR9, PT, P0 ;  /* 0x00000009ff007c0c */ /* 0x000fe2000bf05300 */
[----:B------:R-:W-:Y:S01]  /*b2e0*/  IMAD R3, R3, UR4, RZ ;  /* 0x0000000403037c24 */ /* 0x000fe2000f8e02ff */
[----:B------:R-:W-:-:S02]  /*b2f0*/  ULDC UR4, c[0x0][0x150] ;  /* 0x0000540000047ab9 */ /* 0x000fc40000000800 */
[----:B------:R-:W-:Y:S01]  /*b300*/  FMUL R7, R7, UR4 ;  /* 0x0000000407077c20 */ /* 0x000fe20008400000 */
[----:B------:R-:W-:Y:S01]  /*b310*/  IMAD R3, R6, UR5, R3 ;  /* 0x0000000506037c24 */ /* 0x000fe2000f8e0203 */
[----:B------:R-:W-:Y:S01]  /*b320*/  ULDC UR4, c[0x0][0x618] ;  /* 0x0001860000047ab9 */ /* 0x000fe20000000800 */
[----:B------:R-:W-:Y:S02]  /*b330*/  ULDC UR5, c[0x0][0x154] ;  /* 0x0000550000057ab9 */ /* 0x000fe40000000800 */
[----:B------:R-:W-:Y:S01]  /*b340*/  IMAD.IADD R5, R5, 0x1, R3 ;  /* 0x0000000105057824 */ /* 0x000fe200078e0203 */
[----:B------:R-:W3:Y:S04]  /*b350*/  F2I.U32.TRUNC.NTZ R7, R7 ;  /* 0x0000000700077305 */ /* 0x000ee8000020f000 */
[----:B------:R-:W-:-:S02]  /*b360*/  SHF.R.U64 R3, R4, UR4, R5 ;  /* 0x0000000404037c19 */ /* 0x000fc40008001205 */
[----:B-1----:R-:W-:-:S05]  /*b370*/  I2FP.F32.U32 R4, R0 ;  /* 0x0000000000047245 */ /* 0x002fca0000201000 */
[----:B------:R-:W-:Y:S01]  /*b380*/  FMUL R12, R4, UR5 ;  /* 0x00000005040c7c20 */ /* 0x000fe20008400000 */
[----:B------:R-:W-:Y:S01]  /*b390*/  SHF.R.U32.HI R4, RZ, UR4, R5 ;  /* 0x00000004ff047c19 */ /* 0x000fe20008011605 */
[----:B------:R-:W-:Y:S01]  /*b3a0*/  ULDC UR4, c[0x0][0x658] ;  /* 0x0001960000047ab9 */ /* 0x000fe20000000800 */
[----:B---3--:R-:W-:Y:S02]  /*b3b0*/  IMAD.MOV R7, RZ, RZ, -R7 ;  /* 0x000000ffff077224 */ /* 0x008fe400078e0a07 */
[--C-:B------:R-:W-:Y:S01]  /*b3c0*/  SHF.R.U64 R11, R3, UR6, R4.reuse ;  /* 0x00000006030b7c19 */ /* 0x100fe20008001204 */
[----:B------:R-:W1:Y:S01]  /*b3d0*/  F2I.U32.TRUNC.NTZ R12, R12 ;  /* 0x0000000c000c7305 */ /* 0x000e62000020f000 */
[----:B------:R-:W-:Y:S01]  /*b3e0*/  SHF.R.U32.HI R4, RZ, UR6, R4 ;  /* 0x00000006ff047c19 */ /* 0x000fe20008011604 */
[----:B--2---:R-:W-:-:S03]  /*b3f0*/  IMAD R10, R15, R7, R10 ;  /* 0x000000070f0a7224 */ /* 0x004fc600078e020a */
[--C-:B------:R-:W-:Y:S02]  /*b400*/  SHF.R.U64 R8, R11, UR4, R4.reuse ;  /* 0x000000040b087c19 */ /* 0x100fe40008001204 */
[----:B------:R-:W-:-:S03]  /*b410*/  SHF.R.U32.HI R13, RZ, UR4, R4 ;  /* 0x00000004ff0d7c19 */ /* 0x000fc60008011604 */
[----:B------:R-:W-:Y:S02]  /*b420*/  IMAD.MOV.U32 R4, RZ, RZ, R8 ;  /* 0x000000ffff047224 */ /* 0x000fe400078e0008 */
[----:B------:R-:W-:Y:S01]  /*b430*/  IMAD.MOV.U32 R5, RZ, RZ, R13 ;  /* 0x000000ffff057224 */ /* 0x000fe200078e000d */
[----:B01----:R-:W-:Y:S06]  /*b440*/  @!P0 BRA `(.L_x_190) ;  /* 0x0000000000288947 */ /* 0x003fec0003800000 */
[----:B------:R-:W-:Y:S02]  /*b450*/  ULDC UR4, c[0x0][0x64c] ;  /* 0x0001930000047ab9 */ /* 0x000fe40000000800 */
[----:B------:R-:W-:-:S05]  /*b460*/  IADD3 R5, P0, R8, UR4, RZ ;  /* 0x0000000408057c10 */ /* 0x000fca000ff1e0ff */
[----:B------:R-:W-:-:S04]  /*b470*/  IMAD.X R13, RZ, RZ, R13, P0 ;  /* 0x000000ffff0d7224 */ /* 0x000fc800000e060d */
[----:B------:R-:W-:-:S04]  /*b480*/  IMAD.WIDE.U32 R6, R13, UR8, RZ ;  /* 0x000000080d067c25 */ /* 0x000fc8000f8e00ff */
[----:B------:R-:W-:-:S04]  /*b490*/  IMAD.WIDE.U32 R6, P0, R5, UR9, R6 ;  /* 0x0000000905067c25 */ /* 0x000fc8000f800006 */
[----:B------:R-:W-:-:S04]  /*b4a0*/  IMAD.WIDE.U32 R4, R5, UR8, RZ ;  /* 0x0000000805047c25 */ /* 0x000fc8000f8e00ff */
[----:B------:R-:W-:Y:S01]  /*b4b0*/  IMAD.MOV.U32 R4, RZ, RZ, R7 ;  /* 0x000000ffff047224 */ /* 0x000fe200078e0007 */
[----:B------:R-:W-:Y:S01]  /*b4c0*/  IADD3 RZ, P1, R5, R6, RZ ;  /* 0x0000000605ff7210 */ /* 0x000fe20007f3e0ff */
[----:B------:R-:W-:-:S04]  /*b4d0*/  IMAD.X R5, RZ, RZ, RZ, P0 ;  /* 0x000000ffff057224 */ /* 0x000fc800000e06ff */
[----:B------:R-:W-:-:S08]  /*b4e0*/  IMAD.WIDE.U32.X R4, R13, UR9, R4, P1 ;  /* 0x000000090d047c25 */ /* 0x000fd000088e0404 */
.L_x_190:
[----:B------:R-:W-:Y:S01]  /*b4f0*/  ISETP.NE.AND P0, PT, R2, 0x1, PT ;  /* 0x000000010200780c */ /* 0x000fe20003f05270 */
[----:B------:R-:W-:Y:S01]  /*b500*/  ULDC UR4, c[0x0][0x648] ;  /* 0x0001920000047ab9 */ /* 0x000fe20000000800 */
[----:B------:R-:W-:Y:S01]  /*b510*/  LOP3.LUT R11, R11, UR42, RZ, 0xc0, !PT ;  /* 0x0000002a0b0b7c12 */ /* 0x000fe2000f8ec0ff */
[----:B------:R-:W-:Y:S01]  /*b520*/  IMAD.MOV R12, RZ, RZ, -R12 ;  /* 0x000000ffff0c7224 */ /* 0x000fe200078e0a0c */
[----:B------:R-:W-:Y:S01]  /*b530*/  SHF.R.U64 R4, R4, UR4, R5 ;  /* 0x0000000404047c19 */ /* 0x000fe20008001205 */
[----:B------:R-:W-:Y:S01]  /*b540*/  ULDC UR4, c[0x0][0x638] ;  /* 0x00018e0000047ab9 */ /* 0x000fe20000000800 */
[----:B------:R-:W-:Y:S01]  /*b550*/  LOP3.LUT R31, R3, UR40, RZ, 0xc0, !PT ;  /* 0x00000028031f7c12 */ /* 0x000fe2000f8ec0ff */
[----:B------:R-:W-:Y:S02]  /*b560*/  ULDC UR5, c[0x0][0x610] ;  /* 0x0001840000057ab9 */ /* 0x000fe40000000800 */
[----:B------:R-:W-:Y:S02]  /*b570*/  IMAD.MOV R5, RZ, RZ, -R4 ;  /* 0x000000ffff057224 */ /* 0x000fe400078e0a04 */
[----:B------:R-:W-:-:S02]  /*b580*/  IMAD R11, R4, UR41, R11 ;  /* 0x00000029040b7c24 */ /* 0x000fc4000f8e020b */
[----:B------:R-:W-:Y:S02]  /*b590*/  @P0 IMAD R10, R9, R12, R0 ;  /* 0x0000000c090a0224 */ /* 0x000fe400078e0200 */
[----:B------:R-:W-:Y:S01]  /*b5a0*/  IMAD R8, R5, UR4, R8 ;  /* 0x0000000405087c24 */ /* 0x000fe2000f8e0208 */
[----:B------:R-:W-:Y:S01]  /*b5b0*/  ULDC UR4, c[0x0][0x600] ;  /* 0x0001800000047ab9 */ /* 0x000fe20000000800 */
[----:B------:R-:W-:Y:S02]  /*b5c0*/  IMAD R10, R11, UR5, R10 ;  /* 0x000000050b0a7c24 */ /* 0x000fe4000f8e020a */
[----:B------:R-:W-:Y:S02]  /*b5d0*/  IMAD R31, R8, UR4, R31 ;  /* 0x00000004081f7c24 */ /* 0x000fe4000f8e021f */
[----:B------:R-:W-:-:S03]  /*b5e0*/  IMAD.MOV.U32 R0, RZ, RZ, 0x1 ;  /* 0x00000001ff007424 */ /* 0x000fc600078e00ff */
[----:B------:R-:W-:Y:S02]  /*b5f0*/  SEL R30, R31, R10, !P0 ;  /* 0x0000000a1f1e7207 */ /* 0x000fe40004000000 */
[----:B------:R-:W-:-:S07]  /*b600*/  SEL R31, R10, R31, !P0 ;  /* 0x0000001f0a1f7207 */ /* 0x000fce0004000000 */
.L_x_188:
[----:B------:R-:W-:Y:S05]  /*b610*/  BSYNC B0 ;  /* 0x0000000000007941 */ /* 0x000fea0003800000 */
.L_x_187:
[----:B------:R-:W-:-:S13]  /*b620*/  LOP3.LUT P0, RZ, R0, 0xff, RZ, 0xc0, !PT ;  /* 0x000000ff00ff7812 */ /* 0x000fda000780c0ff */
[----:B------:R-:W-:Y:S05]  /*b630*/  @P0 BRA `(.L_x_191) ;  /* 0xfffffff000880947 */ /* 0x000fea000383ffff */
[----:B------:R-:W-:Y:S05]  /*b640*/  BSYNC B7 ;  /* 0x0000000000077941 */ /* 0x000fea0003800000 */
.L_x_177:
[----:B------:R-:W-:-:S03]  /*b650*/  UMOV UR4, 0xffffffff ;  /* 0xffffffff00047882 */ /* 0x000fc60000000000 */
[----:B------:R-:W-:Y:S05]  /*b660*/  BRA.DIV UR4, `(.L_x_192) ;  /* 0x0000000604687947 */ /* 0x000fea000b800000 */
[----:B------:R-:W-:-:S13]  /*b670*/  ELECT P6, URZ, PT ;  /* 0x00000000003f782f */ /* 0x000fda00038c0000 */
.L_x_209:
[----:B------:R-:W-:Y:S04]  /*b680*/  BSSY B0, `(.L_x_193) ;  /* 0x0000034000007945 */ /* 0x000fe80003800000 */
[----:B------:R-:W-:Y:S05]  /*b690*/  @!P6 BRA `(.L_x_194) ;  /* 0x0000000000c8e947 */ /* 0x000fea0003800000 */
[----:B------:R-:W-:-:S04]  /*b6a0*/  LOP3.LUT R19, R19, 0x2, RZ, 0xfc, !PT ;  /* 0x0000000213137812 */ /* 0x000fc800078efcff */
[----:B------:R-:W-:-:S13]  /*b6b0*/  ISETP.NE.AND P0, PT, R19, 0x3, PT ;  /* 0x000000031300780c */ /* 0x000fda0003f05270 */
[----:B------:R-:W-:Y:S05]  /*b6c0*/  @!P0 BRA `(.L_x_195) ;  /* 0x0000000000048947 */ /* 0x000fea0003800000 */
[----:B------:R-:W-:Y:S01]  /*b6d0*/  BPT.TRAP 0x1 ;  /* 0x000000040000795c */ /* 0x000fe20000300000 */
.L_x_195:
[----:B------:R-:W0:Y:S01]  /*b6e0*/  S2R R3, SR_CgaCtaId ;  /* 0x0000000000037919 */ /* 0x000e220000008800 */
[----:B------:R-:W-:Y:S02]  /*b6f0*/  MOV R0, 0x400 ;  /* 0x0000040000007802 */ /* 0x000fe40000000f00 */
[----:B------:R-:W-:Y:S02]  /*b700*/  SHF.L.U32 R2, R27, 0x1f, RZ ;  /* 0x0000001f1b027819 */ /* 0x000fe400000006ff */
[----:B0-----:R-:W-:-:S05]  /*b710*/  LEA R3, R3, R0, 0x18 ;  /* 0x0000000003037211 */ /* 0x001fca00078ec0ff */
[----:B------:R-:W-:-:S04]  /*b720*/  VIADD R3, R3, 0x28 ;  /* 0x0000002803037836 */ /* 0x000fc80000000000 */
[C---:B------:R-:W-:Y:S02]  /*b730*/  IMAD R5, R28.reuse, 0x8, R3 ;  /* 0x000000081c057824 */ /* 0x040fe400078e0203 */
[----:B------:R-:W-:Y:S02]  /*b740*/  VIADD R28, R28, 0x1 ;  /* 0x000000011c1c7836 */ /* 0x000fe40000000000 */
[----:B------:R-:W0:Y:S03]  /*b750*/  SYNCS.PHASECHK.TRANS64.TRYWAIT P0, [R5+URZ], R2 ;  /* 0x00000002050075a7 */ /* 0x000e26000800017f */
[----:B------:R-:W-:-:S04]  /*b760*/  ISETP.NE.AND P1, PT, R28, 0x5, PT ;  /* 0x000000051c00780c */ /* 0x000fc80003f25270 */
[----:B------:R-:W-:Y:S02]  /*b770*/  SEL R0, RZ, 0x1, P1 ;  /* 0x00000001ff007807 */ /* 0x000fe40000800000 */
[----:B------:R-:W-:Y:S02]  /*b780*/  SEL R28, R28, RZ, P1 ;  /* 0x000000ff1c1c7207 */ /* 0x000fe40000800000 */
[----:B------:R-:W-:-:S03]  /*b790*/  LOP3.LUT R27, R27, R0, RZ, 0x3c, !PT ;  /* 0x000000001b1b7212 */ /* 0x000fc600078e3cff */
[----:B------:R-:W-:Y:S01]  /*b7a0*/  IMAD R7, R28, 0x8, R3 ;  /* 0x000000081c077824 */ /* 0x000fe200078e0203 */
[----:B------:R-:W-:Y:S01]  /*b7b0*/  SHF.L.U32 R4, R27, 0x1f, RZ ;  /* 0x0000001f1b047819 */ /* 0x000fe200000006ff */
[----:B0-----:R-:W-:Y:S06]  /*b7c0*/  @!P0 BRA `(.L_x_196) ;  /* 0x0000000400308947 */ /* 0x001fec0003800000 */
.L_x_210:
[----:B------:R-:W1:Y:S01]  /*b7d0*/  SYNCS.PHASECHK.TRANS64.TRYWAIT P0, [R7+URZ], R4 ;  /* 0x00000004070075a7 */ /* 0x000e62000800017f */
[----:B------:R-:W-:-:S05]  /*b7e0*/  VIADD R0, R28, 0x1 ;  /* 0x000000011c007836 */ /* 0x000fca0000000000 */
[----:B------:R-:W-:-:S04]  /*b7f0*/  ISETP.NE.AND P1, PT, R0, 0x5, PT ;  /* 0x000000050000780c */ /* 0x000fc80003f25270 */
[----:B0-----:R-:W-:Y:S02]  /*b800*/  SEL R2, RZ, 0x1, P1 ;  /* 0x00000001ff027807 */ /* 0x001fe40000800000 */
[----:B------:R-:W-:Y:S02]  /*b810*/  SEL R0, R0, RZ, P1 ;  /* 0x000000ff00007207 */ /* 0x000fe40000800000 */
[----:B------:R-:W-:-:S03]  /*b820*/  LOP3.LUT R27, R27, R2, RZ, 0x3c, !PT ;  /* 0x000000021b1b7212 */ /* 0x000fc600078e3cff */
[----:B------:R-:W-:Y:S01]  /*b830*/  IMAD R6, R0, 0x8, R3 ;  /* 0x0000000800067824 */ /* 0x000fe200078e0203 */
[----:B------:R-:W-:Y:S01]  /*b840*/  SHF.L.U32 R5, R27, 0x1f, RZ ;  /* 0x0000001f1b057819 */ /* 0x000fe200000006ff */
[----:B-1----:R-:W-:Y:S06]  /*b850*/  @!P0 BRA `(.L_x_197) ;  /* 0x0000000400208947 */ /* 0x002fec0003800000 */
.L_x_211:
[----:B------:R-:W1:Y:S01]  /*b860*/  SYNCS.PHASECHK.TRANS64.TRYWAIT P0, [R6+URZ], R5 ;  /* 0x00000005060075a7 */ /* 0x000e62000800017f */
[----:B------:R-:W-:-:S05]  /*b870*/  VIADD R0, R0, 0x1 ;  /* 0x0000000100007836 */ /* 0x000fca0000000000 */
[----:B------:R-:W-:-:S04]  /*b880*/  ISETP.NE.AND P1, PT, R0, 0x5, PT ;  /* 0x000000050000780c */ /* 0x000fc80003f25270 */
[----:B------:R-:W-:Y:S02]  /*b890*/  SEL R2, RZ, 0x1, P1 ;  /* 0x00000001ff027807 */ /* 0x000fe40000800000 */
[----:B------:R-:W-:Y:S02]  /*b8a0*/  SEL R0, R0, RZ, P1 ;  /* 0x000000ff00007207 */ /* 0x000fe40000800000 */
[----:B------:R-:W-:-:S03]  /*b8b0*/  LOP3.LUT R27, R27, R2, RZ, 0x3c, !PT ;  /* 0x000000021b1b7212 */ /* 0x000fc600078e3cff */
[----:B0-----:R-:W-:Y:S01]  /*b8c0*/  IMAD R7, R0, 0x8, R3 ;  /* 0x0000000800077824 */ /* 0x001fe200078e0203 */
[----:B------:R-:W-:Y:S01]  /*b8d0*/  SHF.L.U32 R4, R27, 0x1f, RZ ;  /* 0x0000001f1b047819 */ /* 0x000fe200000006ff */
[----:B-1----:R-:W-:Y:S06]  /*b8e0*/  @!P0 BRA `(.L_x_198) ;  /* 0x0000000400108947 */ /* 0x002fec0003800000 */
.L_x_212:
[----:B------:R-:W1:Y:S01]  /*b8f0*/  SYNCS.PHASECHK.TRANS64.TRYWAIT P0, [R7+URZ], R4 ;  /* 0x00000004070075a7 */ /* 0x000e62000800017f */
[----:B------:R-:W-:-:S05]  /*b900*/  VIADD R0, R0, 0x1 ;  /* 0x0000000100007836 */ /* 0x000fca0000000000 */
[----:B------:R-:W-:-:S04]  /*b910*/  ISETP.NE.AND P1, PT, R0, 0x5, PT ;  /* 0x000000050000780c */ /* 0x000fc80003f25270 */
[----:B------:R-:W-:Y:S02]  /*b920*/  SEL R2, RZ, 0x1, P1 ;  /* 0x00000001ff027807 */ /* 0x000fe40000800000 */
[----:B------:R-:W-:Y:S02]  /*b930*/  SEL R0, R0, RZ, P1 ;  /* 0x000000ff00007207 */ /* 0x000fe40000800000 */
[----:B------:R-:W-:Y:S01]  /*b940*/  LOP3.LUT R2, R27, R2, RZ, 0x3c, !PT ;  /* 0x000000021b027212 */ /* 0x000fe200078e3cff */
[----:B-1----:R-:W-:Y:S06]  /*b950*/  @!P0 BRA `(.L_x_199) ;  /* 0x0000000400088947 */ /* 0x002fec0003800000 */
.L_x_213:
[----:B------:R-:W-:Y:S01]  /*b960*/  IMAD R3, R0, 0x8, R3 ;  /* 0x0000000800037824 */ /* 0x000fe200078e0203 */
[----:B------:R-:W-:-:S07]  /*b970*/  SHF.L.U32 R0, R2, 0x1f, RZ ;  /* 0x0000001f02007819 */ /* 0x000fce00000006ff */
.L_x_200:
[----:B--2---:R2:W3:Y:S02]  /*b980*/  SYNCS.PHASECHK.TRANS64.TRYWAIT P0, [R3+URZ], R0 ;  /* 0x00000000030075a7 */ /* 0x0044e4000800017f */
[----:B---3--:R-:W-:Y:S05]  /*b990*/  @!P0 NANOSLEEP.SYNCS 0x989680 ;  /* 0x009896800000895d */ /* 0x008fea0003900000 */
[----:B------:R-:W3:Y:S02]  /*b9a0*/  @!P0 SYNCS.PHASECHK.TRANS64 P0, [R3+URZ], R0 ;  /* 0x00000000030085a7 */ /* 0x000ee4000800007f */
[----:B---3--:R-:W-:Y:S05]  /*b9b0*/  @!P0 BRA `(.L_x_200) ;  /* 0xfffffffc00f08947 */ /* 0x008fea000383ffff */
.L_x_194:
[----:B------:R-:W-:Y:S05]  /*b9c0*/  BSYNC B0 ;  /* 0x0000000000007941 */ /* 0x000fea0003800000 */
.L_x_193:
[----:B------:R-:W-:Y:S05]  /*b9d0*/  EXIT ;  /* 0x000000000000794d */ /* 0x000fea0003800000 */
.L_x_16:
[----:B------:R-:W-:Y:S02]  /*b9e0*/  IMAD.MOV.U32 R12, RZ, RZ, RZ ;  /* 0x000000ffff0c7224 */ /* 0x000fe400078e00ff */
[----:B------:R-:W-:Y:S02]  /*b9f0*/  IMAD.MOV.U32 R11, RZ, RZ, 0x1f ;  /* 0x0000001fff0b7424 */ /* 0x000fe400078e00ff */
[----:B------:R-:W-:-:S07]  /*ba00*/  IMAD.MOV.U32 R15, RZ, RZ, -0x1 ;  /* 0xffffffffff0f7424 */ /* 0x000fce00078e00ff */
[----:B012--5:R-:W-:Y:S05]  /*ba10*/  WARPSYNC.COLLECTIVE R15, `(.L_x_201) ;  /* 0x000000000f087348 */ /* 0x027fea0003c00000 */
[----:B------:R3:W4:Y:S02]  /*ba20*/  SHFL.IDX P6, R14, R13, R12, R11 ;  /* 0x0000000c0d0e7389 */ /* 0x00072400000c000b */
[----:B012345:R-:W-:Y:S01]  /*ba30*/  ENDCOLLECTIVE ;  /* 0x000000000000791b */ /* 0x03ffe20003800000 */
.L_x_201:
[----:B------:R-:W-:Y:S05]  /*ba40*/  BRA `(.L_x_202) ;  /* 0xffffff5800407947 */ /* 0x000fea000383ffff */
.L_x_20:
[----:B-1----:R1:W3:Y:S02]  /*ba50*/  SYNCS.PHASECHK.TRANS64.TRYWAIT P1, [R4+URZ], R3 ;  /* 0x00000003040075a7 */ /* 0x0022e4000802017f */
[----:B---3--:R-:W-:Y:S05]  /*ba60*/  @!P1 NANOSLEEP.SYNCS 0x989680 ;  /* 0x009896800000995d */ /* 0x008fea0003900000 */
[----:B------:R-:W3:Y:S02]  /*ba70*/  @!P1 SYNCS.PHASECHK.TRANS64 P1, [R4+URZ], R3 ;  /* 0x00000003040095a7 */ /* 0x000ee4000802007f */
[----:B---3--:R-:W-:Y:S05]  /*ba80*/  @!P1 BRA `(.L_x_20) ;  /* 0xfffffffc00f09947 */ /* 0x008fea000383ffff */
[----:B------:R-:W-:Y:S05]  /*ba90*/  BRA `(.L_x_19) ;  /* 0xffffff58006c7947 */ /* 0x000fea000383ffff */
.L_x_25:
[----:B0-----:R0:W1:Y:S02]  /*baa0*/  SYNCS.PHASECHK.TRANS64.TRYWAIT P1, [R7+URZ], R8 ;  /* 0x00000008070075a7 */ /* 0x001064000802017f */
[----:B-1----:R-:W-:Y:S05]  /*bab0*/  @!P1 NANOSLEEP.SYNCS 0x989680 ;  /* 0x009896800000995d */ /* 0x002fea0003900000 */
[----:B------:R-:W1:Y:S02]  /*bac0*/  @!P1 SYNCS.PHASECHK.TRANS64 P1, [R7+URZ], R8 ;  /* 0x00000008070095a7 */ /* 0x000e64000802007f */
[----:B-1----:R-:W-:Y:S05]  /*bad0*/  @!P1 BRA `(.L_x_25) ;  /* 0xfffffffc00f09947 */ /* 0x002fea000383ffff */
[----:B------:R-:W-:Y:S05]  /*bae0*/  BRA `(.L_x_24) ;  /* 0xffffff6c00387947 */ /* 0x000fea000383ffff */
.L_x_33:
[----:B0-----:R0:W1:Y:S02]  /*baf0*/  SYNCS.PHASECHK.TRANS64.TRYWAIT P1, [R10+URZ], R9 ;  /* 0x000000090a0075a7 */ /* 0x001064000802017f */
[----:B-1----:R-:W-:Y:S05]  /*bb00*/  @!P1 NANOSLEEP.SYNCS 0x989680 ;  /* 0x009896800000995d */ /* 0x002fea0003900000 */
[----:B------:R-:W1:Y:S02]  /*bb10*/  @!P1 SYNCS.PHASECHK.TRANS64 P1, [R10+URZ], R9 ;  /* 0x000000090a0095a7 */ /* 0x000e64000802007f */
[----:B-1----:R-:W-:Y:S05]  /*bb20*/  @!P1 BRA `(.L_x_33) ;  /* 0xfffffffc00f09947 */ /* 0x002fea000383ffff */
[----:B------:R-:W-:Y:S05]  /*bb30*/  BRA `(.L_x_32) ;  /* 0xffffff7c00e47947 */ /* 0x000fea000383ffff */
.L_x_178:
[----:B------:R-:W-:Y:S01]  /*bb40*/  BSSY B0, `(.L_x_203) ;  /* 0x0000006000007945 */ /* 0x000fe20003800000 */
[----:B------:R-:W-:-:S07]  /*bb50*/  IMAD.MOV.U32 R15, RZ, RZ, -0x1 ;  /* 0xffffffffff0f7424 */ /* 0x000fce00078e00ff */
[----:B------:R-:W-:Y:S05]  /*bb60*/  WARPSYNC.COLLECTIVE R15, `(.L_x_204) ;  /* 0x000000000f0c7348 */ /* 0x000fea0003c00000 */
[----:B------:R-:W-:Y:S02]  /*bb70*/  ELECT P6, UR62, PT ;  /* 0x00000000003e782f */ /* 0x000fe400038c0000 */
[----:B------:R-:W-:Y:S01]  /*bb80*/  MOV R14, UR62 ;  /* 0x0000003e000e7c02 */ /* 0x000fe20008000f00 */
[----:B------:R-:W-:Y:S10]  /*bb90*/  ENDCOLLECTIVE ;  /* 0x000000000000791b */ /* 0x000ff40003800000 */
.L_x_204:
[----:B------:R-:W-:Y:S05]  /*bba0*/  BSYNC B0 ;  /* 0x0000000000007941 */ /* 0x000fea0003800000 */
.L_x_203:
[----:B------:R-:W-:Y:S05]  /*bbb0*/  BRA `(.L_x_205) ;  /* 0xffffffec00347947 */ /* 0x000fea000383ffff */
.L_x_183:
[----:B0-----:R0:W2:Y:S02]  /*bbc0*/  SYNCS.PHASECHK.TRANS64.TRYWAIT P0, [R7+URZ+0x28], R4 ;  /* 0x00002804070075a7 */ /* 0x0010a4000800017f */
[----:B--2---:R-:W-:Y:S05]  /*bbd0*/  @!P0 NANOSLEEP.SYNCS 0x989680 ;  /* 0x009896800000895d */ /* 0x004fea0003900000 */
[----:B------:R-:W2:Y:S02]  /*bbe0*/  @!P0 SYNCS.PHASECHK.TRANS64 P0, [R7+URZ+0x28], R4 ;  /* 0x00002804070085a7 */ /* 0x000ea4000800007f */
[----:B--2---:R-:W-:Y:S05]  /*bbf0*/  @!P0 BRA `(.L_x_183) ;  /* 0xfffffffc00f08947 */ /* 0x004fea000383ffff */
[----:B------:R-:W-:Y:S05]  /*bc00*/  BRA `(.L_x_206) ;  /* 0xfffffff0000c7947 */ /* 0x000fea000383ffff */
.L_x_192:
[----:B------:R-:W-:Y:S01]  /*bc10*/  BSSY B0, `(.L_x_207) ;  /* 0x0000006000007945 */ /* 0x000fe20003800000 */
[----:B------:R-:W-:-:S07]  /*bc20*/  IMAD.MOV.U32 R15, RZ, RZ, -0x1 ;  /* 0xffffffffff0f7424 */ /* 0x000fce00078e00ff */
[----:B------:R-:W-:Y:S05]  /*bc30*/  WARPSYNC.COLLECTIVE R15, `(.L_x_208) ;  /* 0x000000000f0c7348 */ /* 0x000fea0003c00000 */
[----:B------:R-:W-:Y:S02]  /*bc40*/  ELECT P6, UR62, PT ;  /* 0x00000000003e782f */ /* 0x000fe400038c0000 */
[----:B------:R-:W-:Y:S01]  /*bc50*/  MOV R14, UR62 ;  /* 0x0000003e000e7c02 */ /* 0x000fe20008000f00 */
[----:B------:R-:W-:Y:S10]  /*bc60*/  ENDCOLLECTIVE ;  /* 0x000000000000791b */ /* 0x000ff40003800000 */
.L_x_208:
[----:B------:R-:W-:Y:S05]  /*bc70*/  BSYNC B0 ;  /* 0x0000000000007941 */ /* 0x000fea0003800000 */
.L_x_207:
[----:B------:R-:W-:Y:S05]  /*bc80*/  BRA `(.L_x_209) ;  /* 0xfffffff8007c7947 */ /* 0x000fea000383ffff */
.L_x_196:
[----:B0-----:R0:W1:Y:S02]  /*bc90*/  SYNCS.PHASECHK.TRANS64.TRYWAIT P0, [R5+URZ], R2 ;  /* 0x00000002050075a7 */ /* 0x001064000800017f */
[----:B-1----:R-:W-:Y:S05]  /*bca0*/  @!P0 NANOSLEEP.SYNCS 0x989680 ;  /* 0x009896800000895d */ /* 0x002fea0003900000 */
[----:B------:R-:W1:Y:S02]  /*bcb0*/  @!P0 SYNCS.PHASECHK.TRANS64 P0, [R5+URZ], R2 ;  /* 0x00000002050085a7 */ /* 0x000e64000800007f */
[----:B-1----:R-:W-:Y:S05]  /*bcc0*/  @!P0 BRA `(.L_x_196) ;  /* 0xfffffffc00f08947 */ /* 0x002fea000383ffff */
[----:B------:R-:W-:Y:S05]  /*bcd0*/  BRA `(.L_x_210) ;  /* 0xfffffff800bc7947 */ /* 0x000fea000383ffff */
.L_x_197:
[----:B0-----:R0:W1:Y:S02]  /*bce0*/  SYNCS.PHASECHK.TRANS64.TRYWAIT P0, [R7+URZ], R4 ;  /* 0x00000004070075a7 */ /* 0x001064000800017f */
[----:B-1----:R-:W-:Y:S05]  /*bcf0*/  @!P0 NANOSLEEP.SYNCS 0x989680 ;  /* 0x009896800000895d */ /* 0x002fea0003900000 */
[----:B------:R-:W1:Y:S02]  /*bd00*/  @!P0 SYNCS.PHASECHK.TRANS64 P0, [R7+URZ], R4 ;  /* 0x00000004070085a7 */ /* 0x000e64000800007f */
[----:B-1----:R-:W-:Y:S05]  /*bd10*/  @!P0 BRA `(.L_x_197) ;  /* 0xfffffffc00f08947 */ /* 0x002fea000383ffff */
[----:B------:R-:W-:Y:S05]  /*bd20*/  BRA `(.L_x_211) ;  /* 0xfffffff800cc7947 */ /* 0x000fea000383ffff */
.L_x_198:
[----:B0-----:R0:W1:Y:S02]  /*bd30*/  SYNCS.PHASECHK.TRANS64.TRYWAIT P0, [R6+URZ], R5 ;  /* 0x00000005060075a7 */ /* 0x001064000800017f */
[----:B-1----:R-:W-:Y:S05]  /*bd40*/  @!P0 NANOSLEEP.SYNCS 0x989680 ;  /* 0x009896800000895d */ /* 0x002fea0003900000 */
[----:B------:R-:W1:Y:S02]  /*bd50*/  @!P0 SYNCS.PHASECHK.TRANS64 P0, [R6+URZ], R5 ;  /* 0x00000005060085a7 */ /* 0x000e64000800007f */
[----:B-1----:R-:W-:Y:S05]  /*bd60*/  @!P0 BRA `(.L_x_198) ;  /* 0xfffffffc00f08947 */ /* 0x002fea000383ffff */
[----:B------:R-:W-:Y:S05]  /*bd70*/  BRA `(.L_x_212) ;  /* 0xfffffff800dc7947 */ /* 0x000fea000383ffff */
.L_x_199:
[----:B-1----:R1:W2:Y:S02]  /*bd80*/  SYNCS.PHASECHK.TRANS64.TRYWAIT P0, [R7+URZ], R4 ;  /* 0x00000004070075a7 */ /* 0x0022a4000800017f */
[----:B--2---:R-:W-:Y:S05]  /*bd90*/  @!P0 NANOSLEEP.SYNCS 0x989680 ;  /* 0x009896800000895d */ /* 0x004fea0003900000 */
[----:B------:R-:W2:Y:S02]  /*bda0*/  @!P0 SYNCS.PHASECHK.TRANS64 P0, [R7+URZ], R4 ;  /* 0x00000004070085a7 */ /* 0x000ea4000800007f */
[----:B--2---:R-:W-:Y:S05]  /*bdb0*/  @!P0 BRA `(.L_x_199) ;  /* 0xfffffffc00f08947 */ /* 0x004fea000383ffff */
[----:B------:R-:W-:Y:S05]  /*bdc0*/  BRA `(.L_x_213) ;  /* 0xfffffff800e47947 */ /* 0x000fea000383ffff */
.L_x_214:
[----:B------:R-:W-:-:S00]  /*bdd0*/  BRA `(.L_x_214) ;  /* 0xfffffffc00fc7947 */ /* 0x000fc0000383ffff */
[----:B------:R-:W-:-:S00]  /*bde0*/  NOP ;  /* 0x0000000000007918 */ /* 0x000fc00000000000 */
        /* <DEDUP_REMOVED lines=9> */
.L_x_215:


//--------------------- .nv.global.init           --------------------------
	.section	.nv.global.init,"aw",@progbits
.nv.global.init:
	.type		$str$24,@object
	.size		$str$24,($str$25 - $str$24)
$str$24:
        /*0000*/ 	.byte	0x28, 0x61, 0x64, 0x64, 0x72, 0x65, 0x73, 0x73, 0x20, 0x26, 0x20, 0x6d, 0x61, 0x73, 0x6b, 0x29
        /*0010*/ 	.byte	0x20, 0x3d, 0x3d, 0x20, 0x30, 0x00
	.type		$str$25,@object
	.size		$str$25,(__unnamed_2 - $str$25)
$str$25:
        /*0016*/ 	.byte	0x2f, 0x74, 0x6d, 0x70, 0x2f, 0x63, 0x75, 0x74, 0x6c, 0x61, 0x73, 0x73, 0x5f, 0x73, 0x77, 0x65
        /*0026*/ 	.byte	0x65, 0x70, 0x5f, 0x73, 0x72, 0x63, 0x2f, 0x69, 0x6e, 0x63, 0x6c, 0x75, 0x64, 0x65, 0x2f, 0x63
        /*0036*/ 	.byte	0x75, 0x74, 0x65, 0x2f, 0x70, 0x6f, 0x69, 0x6e, 0x74, 0x65, 0x72, 0x5f, 0x66, 0x6c, 0x61, 0x67
        /*0046*/ 	.byte	0x67, 0x65, 0x64, 0x2e, 0x68, 0x70, 0x70, 0x00
	.type		__unnamed_2,@object
	.size		__unnamed_2,(__unnamed_1 - __unnamed_2)
__unnamed_2:
        /*004e*/ 	.byte	0x61, 0x75, 0x74, 0x6f, 0x20, 0x63, 0x75, 0x74, 0x65, 0x3a, 0x3a, 0x61, 0x73, 0x5f, 0x70, 0x6f
        /* <DEDUP_REMOVED lines=28> */
        /*021e*/ 	.byte	0x5d, 0x00
	.type		__unnamed_1,@object
	.size		__unnamed_1,(.L_0 - __unnamed_1)
__unnamed_1:
        /* <DEDUP_REMOVED lines=29> */
        /*03f0*/ 	.byte	0x3e, 0x3e, 0x3e, 0x3e, 0x20, 0x26, 0x5d, 0x00
.L_0:


//--------------------- .nv.shared._ZN7cutlass13device_kernelINS_4gemm6kernel13GemmUniversalIN4cute5tupleIJiiiiEEENS1_10collective13CollectiveMmaINS1_39MainloopSm90TmaGmmaRmemAWarpSpecializedILi5ENS5_IJNS4_1CILi1EEESB_SB_EEENS1_35KernelTmaWarpSpecializedCooperativeEEENS5_IJNSA_ILi256EEENSA_ILi64EEENSA_ILi128EEEEEENS_12float_e4m3_tENS5_IJSB_llEEENS_12float_e5m2_tENS5_IJlSB_lEEENS4_8TiledMMAINS4_8MMA_AtomIJNS4_4SM904GMMA30MMA_64x64x32_F32E4M3E5M2_RS_TNILNSQ_7ScaleInE1ELSS_1EEEEEENS4_6LayoutINS5_IJNSA_ILi2EEESB_SB_EEENS5_IJSB_NSA_ILi0EEESY_EEEEENS5_IJNS4_10UnderscoreES11_S11_EEEEENS4_13SM90_TMA_LOADENS4_14ComposedLayoutINS4_7SwizzleILi3ELi4ELi3EEENS4_18smem_ptr_flag_bitsILi8EEENSV_INS5_IJSH_NSA_ILi8EEEEEENS5_IJSB_SH_EEEEEEENS4_9Copy_AtomIJNS4_39AutoVectorizingCopyWithAssumedAlignmentILi128EEESJ_EEENS4_8identityES14_NS15_IS17_S19_NSV_INS5_IJS1A_SH_EEENS5_IJSH_SB_EEEEEEEvS1J_EENS_8epilogue10collective6detail29Sm90TmaWarpSpecializedAdapterINS1Q_15DefaultEpilogueISJ_SM_SM_NS1P_6thread17LinearCombinationISJ_Li1EffLNS1U_9ScaleType4KindE0ELNS_15FloatRoundStyleE2ESJ_EENS1_15EpilogueDefaultEEEEEvvEEEEvNT_6ParamsE --------------------------
	.section	.nv.shared._ZN7cutlass13device_kernelINS_4gemm6kernel13GemmUniversalIN4cute5tupleIJiiiiEEENS1_10collective13CollectiveMmaINS1_39MainloopSm90TmaGmmaRmemAWarpSpecializedILi5ENS5_IJNS4_1CILi1EEESB_SB_EEENS1_35KernelTmaWarpSpecializedCooperativeEEENS5_IJNSA_ILi256EEENSA_ILi64EEENSA_ILi128EEEEEENS_12float_e4m3_tENS5_IJSB_llEEENS_12float_e5m2_tENS5_IJlSB_lEEENS4_8TiledMMAINS4_8MMA_AtomIJNS4_4SM904GMMA30MMA_64x64x32_F32E4M3E5M2_RS_TNILNSQ_7ScaleInE1ELSS_1EEEEEENS4_6LayoutINS5_IJNSA_ILi2EEESB_SB_EEENS5_IJSB_NSA_ILi0EEESY_EEEEENS5_IJNS4_10UnderscoreES11_S11_EEEEENS4_13SM90_TMA_LOADENS4_14ComposedLayoutINS4_7SwizzleILi3ELi4ELi3EEENS4_18smem_ptr_flag_bitsILi8EEENSV_INS5_IJSH_NSA_ILi8EEEEEENS5_IJSB_SH_EEEEEEENS4_9Copy_AtomIJNS4_39AutoVectorizingCopyWithAssumedAlignmentILi128EEESJ_EEENS4_8identityES14_NS15_IS17_S19_NSV_INS5_IJS1A_SH_EEENS5_IJSH_SB_EEEEEEEvS1J_EENS_8epilogue10collective6detail29Sm90TmaWarpSpecializedAdapterINS1Q_15DefaultEpilogueISJ_SM_SM_NS1P_6thread17LinearCombinationISJ_Li1EffLNS1U_9ScaleType4KindE0ELNS_15FloatRoundStyleE2ESJ_EENS1_15EpilogueDefaultEEEEEvvEEEEvNT_6ParamsE,"aw",@nobits
	.sectionflags	@""
	.align	16
	.zero		1024


//--------------------- .nv.shared.reserved.0     --------------------------
	.section	.nv.shared.reserved.0,"aw",@nobits
	.weak		__nv_reservedSMEM_offset_0_alias
	.size		__nv_reservedSMEM_offset_0_alias, 0, 0
	.other		__nv_reservedSMEM_offset_0_alias,@"STO_CUDA_RESERVED_SHARED STV_DEFAULT"
__nv_reservedSMEM_offset_0_alias:
	.zero		0


//--------------------- .nv.global                --------------------------
	.section	.nv.global,"aw",@nobits
.nv.global:
	.type		_ZN40_INTERNAL_79f6b0ce_4_k_cu_e2d4d6ca_314504cute1_E,@object
	.size		_ZN40_INTERNAL_79f6b0ce_4_k_cu_e2d4d6ca_314504cute1_E,(_ZN40_INTERNAL_79f6b0ce_4_k_cu_e2d4d6ca_314504cuda3std3__45__cpo6cbeginE - _ZN40_INTERNAL_79f6b0ce_4_k_cu_e2d4d6ca_314504cute1_E)
_ZN40_INTERNAL_79f6b0ce_4_k_cu_e2d4d6ca_314504cute1_E:
	.zero		1
	.type		_ZN40_INTERNAL_79f6b0ce_4_k_cu_e2d4d6ca_314504cuda3std3__45__cpo6cbeginE,@object
	.size		_ZN40_INTERNAL_79f6b0ce_4_k_cu_e2d4d6ca_314504cuda3std3__45__cpo6cbeginE,(_ZN40_INTERNAL_79f6b0ce_4_k_cu_e2d4d6ca_314504cuda3std3__48in_placeE - _ZN40_INTERNAL_79f6b0ce_4_k_cu_e2d4d6ca_314504cuda3std3__45__cpo6cbeginE)
_ZN40_INTERNAL_79f6b0ce_4_k_cu_e2d4d6ca_314504cuda3std3__45__cpo6cbeginE:
	.zero		1
	.type		_ZN40_INTERNAL_79f6b0ce_4_k_cu_e2d4d6ca_314504cuda3std3__48in_placeE,@object
	.size		_ZN40_INTERNAL_79f6b0ce_4_k_cu_e2d4d6ca_314504cuda3std3__48in_placeE,(_ZN40_INTERNAL_79f6b0ce_4_k_cu_e2d4d6ca_314504cuda3std6ranges3__45__cpo9iter_moveE - _ZN40_INTERNAL_79f6b0ce_4_k_cu_e2d4d6ca_314504cuda3std3__48in_placeE)
_ZN40_INTERNAL_79f6b0ce_4_k_cu_e2d4d6ca_314504cuda3std3__48in_placeE:
	.zero		1
	.type		_ZN40_INTERNAL_79f6b0ce_4_k_cu_e2d4d6ca_314504cuda3std6ranges3__45__cpo9iter_moveE,@object
	.size		_ZN40_INTERNAL_79f6b0ce_4_k_cu_e2d4d6ca_314504cuda3std6ranges3__45__cpo9iter_moveE,(_ZN40_INTERNAL_79f6b0ce_4_k_cu_e2d4d6ca_314504cuda3std3__45__cpo5beginE - _ZN40_INTERNAL_79f6b0ce_4_k_cu_e2d4d6ca_314504cuda3std6ranges3__45__cpo9iter_moveE)
_ZN40_INTERNAL_79f6b0ce_4_k_cu_e2d4d6ca_314504cuda3std6ranges3__45__cpo9iter_moveE:
	.zero		1
	.type		_ZN40_INTERNAL_79f6b0ce_4_k_cu_e2d4d6ca_314504cuda3std3__45__cpo5beginE,@object
	.size		_ZN40_INTERNAL_79f6b0ce_4_k_cu_e2d4d6ca_314504cuda3std3__45__cpo5beginE,(_ZN40_INTERNAL_79f6b0ce_4_k_cu_e2d4d6ca_314504cuda3std3__442_GLOBAL__N__79f6b0ce_4_k_cu_e2d4d6ca_314506ignoreE - _ZN40_INTERNAL_79f6b0ce_4_k_cu_e2d4d6ca_314504cuda3std3__45__cpo5beginE)
_ZN40_INTERNAL_79f6b0ce_4_k_cu_e2d4d6ca_314504cuda3std3__45__cpo5beginE:
	.zero		1
	.type		_ZN40_INTERNAL_79f6b0ce_4_k_cu_e2d4d6ca_314504cuda3std3__442_GLOBAL__N__79f6b0ce_4_k_cu_e2d4d6ca_314506ignoreE,@object
	.size		_ZN40_INTERNAL_79f6b0ce_4_k_cu_e2d4d6ca_314504cuda3std3__442_GLOBAL__N__79f6b0ce_4_k_cu_e2d4d6ca_314506ignoreE,(_ZN40_INTERNAL_79f6b0ce_4_k_cu_e2d4d6ca_314504cute7productE - _ZN40_INTERNAL_79f6b0ce_4_k_cu_e2d4d6ca_314504cuda3std3__442_GLOBAL__N__79f6b0ce_4_k_cu_e2d4d6ca_314506ignoreE)
_ZN40_INTERNAL_79f6b0ce_4_k_cu_e2d4d6ca_314504cuda3std3__442_GLOBAL__N__79f6b0ce_4_k_cu_e2d4d6ca_314506ignoreE:
	.zero		1
	.type		_ZN40_INTERNAL_79f6b0ce_4_k_cu_e2d4d6ca_314504cute7productE,@object
	.size		_ZN40_INTERNAL_79f6b0ce_4_k_cu_e2d4d6ca_314504cute7productE,(_ZN40_INTERNAL_79f6b0ce_4_k_cu_e2d4d6ca_314504cuda3std3__45__cpo3endE - _ZN40_INTERNAL_79f6b0ce_4_k_cu_e2d4d6ca_314504cute7productE)
_ZN40_INTERNAL_79f6b0ce_4_k_cu_e2d4d6ca_314504cute7productE:
	.zero		1
	.type		_ZN40_INTERNAL_79f6b0ce_4_k_cu_e2d4d6ca_314504cuda3std3__45__cpo3endE,@object
	.size		_ZN40_INTERNAL_79f6b0ce_4_k_cu_e2d4d6ca_314504cuda3std3__45__cpo3endE,(_ZN40_INTERNAL_79f6b0ce_4_k_cu_e2d4d6ca_314504cuda3std3__419piecewise_constructE - _ZN40_INTERNAL_79f6b0ce_4_k_cu_e2d4d6ca_314504cuda3std3__45__cpo3endE)
_ZN40_INTERNAL_79f6b0ce_4_k_cu_e2d4d6ca_314504cuda3std3__45__cpo3endE:
	.zero		1
	.type		_ZN40_INTERNAL_79f6b0ce_4_k_cu_e2d4d6ca_314504cuda3std3__419piecewise_constructE,@object
	.size		_ZN40_INTERNAL_79f6b0ce_4_k_cu_e2d4d6ca_314504cuda3std3__419piecewise_constructE,(_ZN40_INTERNAL_79f6b0ce_4_k_cu_e2d4d6ca_314504cuda3std3__45__cpo4cendE - _ZN40_INTERNAL_79f6b0ce_4_k_cu_e2d4d6ca_314504cuda3std3__419piecewise_constructE)
_ZN40_INTERNAL_79f6b0ce_4_k_cu_e2d4d6ca_314504cuda3std3__419piecewise_constructE:
	.zero		1
	.type		_ZN40_INTERNAL_79f6b0ce_4_k_cu_e2d4d6ca_314504cuda3std3__45__cpo4cendE,@object
	.size		_ZN40_INTERNAL_79f6b0ce_4_k_cu_e2d4d6ca_314504cuda3std3__45__cpo4cendE,(_ZN40_INTERNAL_79f6b0ce_4_k_cu_e2d4d6ca_314504cuda3std6ranges3__45__cpo4swapE - _ZN40_INTERNAL_79f6b0ce_4_k_cu_e2d4d6ca_314504cuda3std3__45__cpo4cendE)
_ZN40_INTERNAL_79f6b0ce_4_k_cu_e2d4d6ca_314504cuda3std3__45__cpo4cendE:
	.zero		1
	.type		_ZN40_INTERNAL_79f6b0ce_4_k_cu_e2d4d6ca_314504cuda3std6ranges3__45__cpo4swapE,@object
	.size		_ZN40_INTERNAL_79f6b0ce_4_k_cu_e2d4d6ca_314504cuda3std6ranges3__45__cpo4swapE,(.L_9 - _ZN40_INTERNAL_79f6b0ce_4_k_cu_e2d4d6ca_314504cuda3std6ranges3__45__cpo4swapE)
_ZN40_INTERNAL_79f6b0ce_4_k_cu_e2d4d6ca_314504cuda3std6ranges3__45__cpo4swapE:
	.zero		1
.L_9:


//--------------------- .nv.constant0._ZN7cutlass13device_kernelINS_4gemm6kernel13GemmUniversalIN4cute5tupleIJiiiiEEENS1_10collective13CollectiveMmaINS1_39MainloopSm90TmaGmmaRmemAWarpSpecializedILi5ENS5_IJNS4_1CILi1EEESB_SB_EEENS1_35KernelTmaWarpSpecializedCooperativeEEENS5_IJNSA_ILi256EEENSA_ILi64EEENSA_ILi128EEEEEENS_12float_e4m3_tENS5_IJSB_llEEENS_12float_e5m2_tENS5_IJlSB_lEEENS4_8TiledMMAINS4_8MMA_AtomIJNS4_4SM904GMMA30MMA_64x64x32_F32E4M3E5M2_RS_TNILNSQ_7ScaleInE1ELSS_1EEEEEENS4_6LayoutINS5_IJNSA_ILi2EEESB_SB_EEENS5_IJSB_NSA_ILi0EEESY_EEEEENS5_IJNS4_10UnderscoreES11_S11_EEEEENS4_13SM90_TMA_LOADENS4_14ComposedLayoutINS4_7SwizzleILi3ELi4ELi3EEENS4_18smem_ptr_flag_bitsILi8EEENSV_INS5_IJSH_NSA_ILi8EEEEEENS5_IJSB_SH_EEEEEEENS4_9Copy_AtomIJNS4_39AutoVectorizingCopyWithAssumedAlignmentILi128EEESJ_EEENS4_8identityES14_NS15_IS17_S19_NSV_INS5_IJS1A_SH_EEENS5_IJSH_SB_EEEEEEEvS1J_EENS_8epilogue10collective6detail29Sm90TmaWarpSpecializedAdapterINS1Q_15DefaultEpilogueISJ_SM_SM_NS1P_6thread17LinearCombinationISJ_Li1EffLNS1U_9ScaleType4KindE0ELNS_15FloatRoundStyleE2ESJ_EENS1_15EpilogueDefaultEEEEEvvEEEEvNT_6ParamsE --------------------------
	.section	.nv.constant0._ZN7cutlass13device_kernelINS_4gemm6kernel13GemmUniversalIN4cute5tupleIJiiiiEEENS1_10collective13CollectiveMmaINS1_39MainloopSm90TmaGmmaRmemAWarpSpecializedILi5ENS5_IJNS4_1CILi1EEESB_SB_EEENS1_35KernelTmaWarpSpecializedCooperativeEEENS5_IJNSA_ILi256EEENSA_ILi64EEENSA_ILi128EEEEEENS_12float_e4m3_tENS5_IJSB_llEEENS_12float_e5m2_tENS5_IJlSB_lEEENS4_8TiledMMAINS4_8MMA_AtomIJNS4_4SM904GMMA30MMA_64x64x32_F32E4M3E5M2_RS_TNILNSQ_7ScaleInE1ELSS_1EEEEEENS4_6LayoutINS5_IJNSA_ILi2EEESB_SB_EEENS5_IJSB_NSA_ILi0EEESY_EEEEENS5_IJNS4_10UnderscoreES11_S11_EEEEENS4_13SM90_TMA_LOADENS4_14ComposedLayoutINS4_7SwizzleILi3ELi4ELi3EEENS4_18smem_ptr_flag_bitsILi8EEENSV_INS5_IJSH_NSA_ILi8EEEEEENS5_IJSB_SH_EEEEEEENS4_9Copy_AtomIJNS4_39AutoVectorizingCopyWithAssumedAlignmentILi128EEESJ_EEENS4_8identityES14_NS15_IS17_S19_NSV_INS5_IJS1A_SH_EEENS5_IJSH_SB_EEEEEEEvS1J_EENS_8epilogue10collective6detail29Sm90TmaWarpSpecializedAdapterINS1Q_15DefaultEpilogueISJ_SM_SM_NS1P_6thread17LinearCombinationISJ_Li1EffLNS1U_9ScaleType4KindE0ELNS_15FloatRoundStyleE2ESJ_EENS1_15EpilogueDefaultEEEEEvvEEEEvNT_6ParamsE,"a",@progbits
	.sectionflags	@""
	.align	4
.nv.constant0._ZN7cutlass13device_kernelINS_4gemm6kernel13GemmUniversalIN4cute5tupleIJiiiiEEENS1_10collective13CollectiveMmaINS1_39MainloopSm90TmaGmmaRmemAWarpSpecializedILi5ENS5_IJNS4_1CILi1EEESB_SB_EEENS1_35KernelTmaWarpSpecializedCooperativeEEENS5_IJNSA_ILi256EEENSA_ILi64EEENSA_ILi128EEEEEENS_12float_e4m3_tENS5_IJSB_llEEENS_12float_e5m2_tENS5_IJlSB_lEEENS4_8TiledMMAINS4_8MMA_AtomIJNS4_4SM904GMMA30MMA_64x64x32_F32E4M3E5M2_RS_TNILNSQ_7ScaleInE1ELSS_1EEEEEENS4_6LayoutINS5_IJNSA_ILi2EEESB_SB_EEENS5_IJSB_NSA_ILi0EEESY_EEEEENS5_IJNS4_10UnderscoreES11_S11_EEEEENS4_13SM90_TMA_LOADENS4_14ComposedLayoutINS4_7SwizzleILi3ELi4ELi3EEENS4_18smem_ptr_flag_bitsILi8EEENSV_INS5_IJSH_NSA_ILi8EEEEEENS5_IJSB_SH_EEEEEEENS4_9Copy_AtomIJNS4_39AutoVectorizingCopyWithAssumedAlignmentILi128EEESJ_EEENS4_8identityES14_NS15_IS17_S19_NSV_INS5_IJS1A_SH_EEENS5_IJSH_SB_EEEEEEEvS1J_EENS_8epilogue10collective6detail29Sm90TmaWarpSpecializedAdapterINS1Q_15DefaultEpilogueISJ_SM_SM_NS1P_6thread17LinearCombinationISJ_Li1EffLNS1U_9ScaleType4KindE0ELNS_15FloatRoundStyleE2ESJ_EENS1_15EpilogueDefaultEEEEEvvEEEEvNT_6ParamsE:
	.zero		1664


//--------------------- SYMBOLS --------------------------

	.type		.nv.reservedSmem.offset0,@object
	.size		.nv.reservedSmem.offset0,0x4
	.type		__assertfail,@function
